def attn_fwd(
    Q,
    K,
    V,
    Out,
    Lse,
    sm_scale,
    stride_qz,
    stride_qh,
    stride_qm,
    stride_qk,
    stride_kz,
    stride_kh,
    stride_kn,
    stride_kk,
    stride_vz,
    stride_vh,
    stride_vn,
    stride_vk,
    stride_oz,
    stride_oh,
    stride_om,
    stride_ok,
    seqlen_q,
    seqlen_k,
    BLOCK_M: tl.constexpr,
    BLOCK_N: tl.constexpr,
    HEAD_DIM: tl.constexpr,
    CAUSAL: tl.constexpr,
):
    start_m = tl.program_id(0)
    off_hz = tl.program_id(1)
    q_off = off_hz * stride_qh
    k_off = off_hz * stride_kh
    v_off = off_hz * stride_vh
    offs_m = start_m * BLOCK_M + tl.arange(0, BLOCK_M)
    offs_d = tl.arange(0, HEAD_DIM)
    offs_n = tl.arange(0, BLOCK_N)
    q_ptrs = Q + q_off + offs_m[:, None] * stride_qm + offs_d[None, :] * stride_qk
    k_ptrs = K + k_off + offs_d[:, None] * stride_kk + offs_n[None, :] * stride_kn
    v_ptrs = V + v_off + offs_n[:, None] * stride_vn + offs_d[None, :] * stride_vk
    m_i = tl.full([BLOCK_M], float("-inf"), dtype=tl.float32)
    l_i = tl.zeros([BLOCK_M], dtype=tl.float32) + 1.0
    acc = tl.zeros([BLOCK_M, HEAD_DIM], dtype=tl.float32)
    q = tl.load(q_ptrs)
    acc, l_i, m_i = _attn_fwd_inner(
        acc,
        l_i,
        m_i,
        q,
        k_ptrs,
        v_ptrs,
        sm_scale,
        stride_kn,
        stride_vn,
        start_m,
        seqlen_k,
        BLOCK_M,
        BLOCK_N,
        HEAD_DIM,
        CAUSAL,
    )
    acc = acc / l_i[:, None]
    lse = m_i + tl.math.log2(l_i) / 1.4426950408889634
    o_ptrs = (
        Out
        + off_hz * stride_oh
        + offs_m[:, None] * stride_om
        + offs_d[None, :] * stride_ok
    )
    tl.store(o_ptrs, acc.to(Out.dtype.element_ty))
    tl.store(Lse + off_hz * seqlen_q + offs_m, lse)

# config = {"BLOCK_M": 64, "BLOCK_N": 128, "HEAD_DIM": 16, "arch": "sm_90", "causal": false, "dtype": "fp16", "num_stages": 3, "num_warps": 8}
# arch = sm_90


// ===== COMPILED SASS (sm_90a) =====

	.target	sm_90a

	.elftype	@"ET_EXEC"


//--------------------- .note.nv.tkinfo           --------------------------
	.section	.note.nv.tkinfo,"",@"SHT_NOTE"
	.sectionflags	@"SHF_NOTE_NV_TKINFO"
	.tkinfo
        /*0018*/ 	.word	0x00000002
        /*0030*/ 	.string	""
        /*0030*/ 	.string	"ptxas"
        /*0030*/ 	.string	"Cuda compilation tools, release 13.0, V13.0.88"
        /*0030*/ 	.string	"Build cuda_13.0.r13.0/compiler.36424714_0"
        /*0030*/ 	.string	"-v  -suppress-debug-info  -lineinfo  -arch sm_90a "



//--------------------- .note.nv.cuinfo           --------------------------
	.section	.note.nv.cuinfo,"",@"SHT_NOTE"
	.sectionflags	@"SHF_NOTE_NV_CUINFO"
        /*0018*/ 	.short	0x0002
        /*001a*/ 	.short	0x005a
        /*001c*/ 	.short	0x0082
	.zero		2


//--------------------- .nv.info                  --------------------------
	.section	.nv.info,"",@"SHT_CUDA_INFO"
	.align	4


	//----- nvinfo : EIATTR_REGCOUNT
	.align		4
        /*0000*/ 	.byte	0x04, 0x2f
        /*0002*/ 	.short	(.L_2 - .L_1)
	.align		4
.L_1:
        /*0004*/ 	.word	index@(attn_fwd)
        /*0008*/ 	.word	0x000000ae


	//----- nvinfo : EIATTR_FRAME_SIZE
	.align		4
.L_2:
        /*000c*/ 	.byte	0x04, 0x11
        /*000e*/ 	.short	(.L_4 - .L_3)
	.align		4
.L_3:
        /*0010*/ 	.word	index@(attn_fwd)
        /*0014*/ 	.word	0x00000000


	//----- nvinfo : EIATTR_MIN_STACK_SIZE
	.align		4
.L_4:
        /*0018*/ 	.byte	0x04, 0x12
        /*001a*/ 	.short	(.L_6 - .L_5)
	.align		4
.L_5:
        /*001c*/ 	.word	index@(attn_fwd)
        /*0020*/ 	.word	0x00000000
.L_6:


//--------------------- .nv.compat                --------------------------
	.section	.nv.compat,"",@"SHT_CUDA_COMPAT_INFO"
	.align	4
        /*0000*/ 	.byte	0x02, 0x09, 0x01, 0x00, 0x02, 0x02, 0x04, 0x00, 0x02, 0x05, 0x05, 0x00, 0x03, 0x07, 0x01, 0x01
        /*0010*/ 	.byte	0x02, 0x03, 0x00, 0x00, 0x02, 0x06, 0x01, 0x00, 0x04, 0x0b, 0x08, 0x00, 0x00, 0x00, 0x00, 0x00
        /*0020*/ 	.byte	0x00, 0x00, 0x00, 0x00


//--------------------- .nv.info.attn_fwd         --------------------------
	.section	.nv.info.attn_fwd,"",@"SHT_CUDA_INFO"
	.sectionflags	@""
	.align	4


	//----- nvinfo : EIATTR_CUDA_API_VERSION
	.align		4
        /*0000*/ 	.byte	0x04, 0x37
        /*0002*/ 	.short	(.L_8 - .L_7)
.L_7:
        /*0004*/ 	.word	0x00000082


	//----- nvinfo : EIATTR_KPARAM_INFO
	.align		4
.L_8:
        /*0008*/ 	.byte	0x04, 0x17
        /*000a*/ 	.short	(.L_10 - .L_9)
.L_9:
        /*000c*/ 	.word	0x00000000
        /*0010*/ 	.short	0x0019
        /*0012*/ 	.short	0x0080
        /*0014*/ 	.byte	0x00, 0xf4, 0x21, 0x00


	//----- nvinfo : EIATTR_KPARAM_INFO
	.align		4
.L_10:
        /*0018*/ 	.byte	0x04, 0x17
        /*001a*/ 	.short	(.L_12 - .L_11)
.L_11:
        /*001c*/ 	.word	0x00000000
        /*0020*/ 	.short	0x0018
        /*0022*/ 	.short	0x0078
        /*0024*/ 	.byte	0x00, 0xf4, 0x21, 0x00


	//----- nvinfo : EIATTR_KPARAM_INFO
	.align		4
.L_12:
        /*0028*/ 	.byte	0x04, 0x17
        /*002a*/ 	.short	(.L_14 - .L_13)
.L_13:
        /*002c*/ 	.word	0x00000000
        /*0030*/ 	.short	0x0017
        /*0032*/ 	.short	0x0070
        /*0034*/ 	.byte	0x00, 0xf0, 0x11, 0x00


	//----- nvinfo : EIATTR_KPARAM_INFO
	.align		4
.L_14:
        /*0038*/ 	.byte	0x04, 0x17
        /*003a*/ 	.short	(.L_16 - .L_15)
.L_15:
        /*003c*/ 	.word	0x00000000
        /*0040*/ 	.short	0x0016
        /*0042*/ 	.short	0x006c
        /*0044*/ 	.byte	0x00, 0xf0, 0x11, 0x00


	//----- nvinfo : EIATTR_KPARAM_INFO
	.align		4
.L_16:
        /*0048*/ 	.byte	0x04, 0x17
        /*004a*/ 	.short	(.L_18 - .L_17)
.L_17:
        /*004c*/ 	.word	0x00000000
        /*0050*/ 	.short	0x0015
        /*0052*/ 	.short	0x0068
        /*0054*/ 	.byte	0x00, 0xf0, 0x11, 0x00


	//----- nvinfo : EIATTR_KPARAM_INFO
	.align		4
.L_18:
        /*0058*/ 	.byte	0x04, 0x17
        /*005a*/ 	.short	(.L_20 - .L_19)
.L_19:
        /*005c*/ 	.word	0x00000000
        /*0060*/ 	.short	0x0014
        /*0062*/ 	.short	0x0064
        /*0064*/ 	.byte	0x00, 0xf0, 0x11, 0x00


	//----- nvinfo : EIATTR_KPARAM_INFO
	.align		4
.L_20:
        /*0068*/ 	.byte	0x04, 0x17
        /*006a*/ 	.short	(.L_22 - .L_21)
.L_21:
        /*006c*/ 	.word	0x00000000
        /*0070*/ 	.short	0x0013
        /*0072*/ 	.short	0x0060
        /*0074*/ 	.byte	0x00, 0xf0, 0x11, 0x00


	//----- nvinfo : EIATTR_KPARAM_INFO
	.align		4
.L_22:
        /*0078*/ 	.byte	0x04, 0x17
        /*007a*/ 	.short	(.L_24 - .L_23)
.L_23:
        /*007c*/ 	.word	0x00000000
        /*0080*/ 	.short	0x0012
        /*0082*/ 	.short	0x005c
        /*0084*/ 	.byte	0x00, 0xf0, 0x11, 0x00


	//----- nvinfo : EIATTR_KPARAM_INFO
	.align		4
.L_24:
        /*0088*/ 	.byte	0x04, 0x17
        /*008a*/ 	.short	(.L_26 - .L_25)
.L_25:
        /*008c*/ 	.word	0x00000000
        /*0090*/ 	.short	0x0011
        /*0092*/ 	.short	0x0058
        /*0094*/ 	.byte	0x00, 0xf0, 0x11, 0x00


	//----- nvinfo : EIATTR_KPARAM_INFO
	.align		4
.L_26:
        /*0098*/ 	.byte	0x04, 0x17
        /*009a*/ 	.short	(.L_28 - .L_27)
.L_27:
        /*009c*/ 	.word	0x00000000
        /*00a0*/ 	.short	0x0010
        /*00a2*/ 	.short	0x0054
        /*00a4*/ 	.byte	0x00, 0xf0, 0x11, 0x00


	//----- nvinfo : EIATTR_KPARAM_INFO
	.align		4
.L_28:
        /*00a8*/ 	.byte	0x04, 0x17
        /*00aa*/ 	.short	(.L_30 - .L_29)
.L_29:
        /*00ac*/ 	.word	0x00000000
        /*00b0*/ 	.short	0x000f
        /*00b2*/ 	.short	0x0050
        /*00b4*/ 	.byte	0x00, 0xf0, 0x11, 0x00


	//----- nvinfo : EIATTR_KPARAM_INFO
	.align		4
.L_30:
        /*00b8*/ 	.byte	0x04, 0x17
        /*00ba*/ 	.short	(.L_32 - .L_31)
.L_31:
        /*00bc*/ 	.word	0x00000000
        /*00c0*/ 	.short	0x000e
        /*00c2*/ 	.short	0x004c
        /*00c4*/ 	.byte	0x00, 0xf0, 0x11, 0x00


	//----- nvinfo : EIATTR_KPARAM_INFO
	.align		4
.L_32:
        /*00c8*/ 	.byte	0x04, 0x17
        /*00ca*/ 	.short	(.L_34 - .L_33)
.L_33:
        /*00cc*/ 	.word	0x00000000
        /*00d0*/ 	.short	0x000d
        /*00d2*/ 	.short	0x0048
        /*00d4*/ 	.byte	0x00, 0xf0, 0x11, 0x00


	//----- nvinfo : EIATTR_KPARAM_INFO
	.align		4
.L_34:
        /*00d8*/ 	.byte	0x04, 0x17
        /*00da*/ 	.short	(.L_36 - .L_35)
.L_35:
        /*00dc*/ 	.word	0x00000000
        /*00e0*/ 	.short	0x000c
        /*00e2*/ 	.short	0x0044
        /*00e4*/ 	.byte	0x00, 0xf0, 0x11, 0x00


	//----- nvinfo : EIATTR_KPARAM_INFO
	.align		4
.L_36:
        /*00e8*/ 	.byte	0x04, 0x17
        /*00ea*/ 	.short	(.L_38 - .L_37)
.L_37:
        /*00ec*/ 	.word	0x00000000
        /*00f0*/ 	.short	0x000b
        /*00f2*/ 	.short	0x0040
        /*00f4*/ 	.byte	0x00, 0xf0, 0x11, 0x00


	//----- nvinfo : EIATTR_KPARAM_INFO
	.align		4
.L_38:
        /*00f8*/ 	.byte	0x04, 0x17
        /*00fa*/ 	.short	(.L_40 - .L_39)
.L_39:
        /*00fc*/ 	.word	0x00000000
        /*0100*/ 	.short	0x000a
        /*0102*/ 	.short	0x003c
        /*0104*/ 	.byte	0x00, 0xf0, 0x11, 0x00


	//----- nvinfo : EIATTR_KPARAM_INFO
	.align		4
.L_40:
        /*0108*/ 	.byte	0x04, 0x17
        /*010a*/ 	.short	(.L_42 - .L_41)
.L_41:
        /*010c*/ 	.word	0x00000000
        /*0110*/ 	.short	0x0009
        /*0112*/ 	.short	0x0038
        /*0114*/ 	.byte	0x00, 0xf0, 0x11, 0x00


	//----- nvinfo : EIATTR_KPARAM_INFO
	.align		4
.L_42:
        /*0118*/ 	.byte	0x04, 0x17
        /*011a*/ 	.short	(.L_44 - .L_43)
.L_43:
        /*011c*/ 	.word	0x00000000
        /*0120*/ 	.short	0x0008
        /*0122*/ 	.short	0x0034
        /*0124*/ 	.byte	0x00, 0xf0, 0x11, 0x00


	//----- nvinfo : EIATTR_KPARAM_INFO
	.align		4
.L_44:
        /*0128*/ 	.byte	0x04, 0x17
        /*012a*/ 	.short	(.L_46 - .L_45)
.L_45:
        /*012c*/ 	.word	0x00000000
        /*0130*/ 	.short	0x0007
        /*0132*/ 	.short	0x0030
        /*0134*/ 	.byte	0x00, 0xf0, 0x11, 0x00


	//----- nvinfo : EIATTR_KPARAM_INFO
	.align		4
.L_46:
        /*0138*/ 	.byte	0x04, 0x17
        /*013a*/ 	.short	(.L_48 - .L_47)
.L_47:
        /*013c*/ 	.word	0x00000000
        /*0140*/ 	.short	0x0006
        /*0142*/ 	.short	0x002c
        /*0144*/ 	.byte	0x00, 0xf0, 0x11, 0x00


	//----- nvinfo : EIATTR_KPARAM_INFO
	.align		4
.L_48:
        /*0148*/ 	.byte	0x04, 0x17
        /*014a*/ 	.short	(.L_50 - .L_49)
.L_49:
        /*014c*/ 	.word	0x00000000
        /*0150*/ 	.short	0x0005
        /*0152*/ 	.short	0x0028
        /*0154*/ 	.byte	0x00, 0xf0, 0x11, 0x00


	//----- nvinfo : EIATTR_KPARAM_INFO
	.align		4
.L_50:
        /*0158*/ 	.byte	0x04, 0x17
        /*015a*/ 	.short	(.L_52 - .L_51)
.L_51:
        /*015c*/ 	.word	0x00000000
        /*0160*/ 	.short	0x0004
        /*0162*/ 	.short	0x0020
        /*0164*/ 	.byte	0x00, 0xf4, 0x21, 0x00


	//----- nvinfo : EIATTR_KPARAM_INFO
	.align		4
.L_52:
        /*0168*/ 	.byte	0x04, 0x17
        /*016a*/ 	.short	(.L_54 - .L_53)
.L_53:
        /*016c*/ 	.word	0x00000000
        /*0170*/ 	.short	0x0003
        /*0172*/ 	.short	0x0018
        /*0174*/ 	.byte	0x00, 0xf4, 0x21, 0x00


	//----- nvinfo : EIATTR_KPARAM_INFO
	.align		4
.L_54:
        /*0178*/ 	.byte	0x04, 0x17
        /*017a*/ 	.short	(.L_56 - .L_55)
.L_55:
        /*017c*/ 	.word	0x00000000
        /*0180*/ 	.short	0x0002
        /*0182*/ 	.short	0x0010
        /*0184*/ 	.byte	0x00, 0xf4, 0x21, 0x00


	//----- nvinfo : EIATTR_KPARAM_INFO
	.align		4
.L_56:
        /*0188*/ 	.byte	0x04, 0x17
        /*018a*/ 	.short	(.L_58 - .L_57)
.L_57:
        /*018c*/ 	.word	0x00000000
        /*0190*/ 	.short	0x0001
        /*0192*/ 	.short	0x0008
        /*0194*/ 	.byte	0x00, 0xf4, 0x21, 0x00


	//----- nvinfo : EIATTR_KPARAM_INFO
	.align		4
.L_58:
        /*0198*/ 	.byte	0x04, 0x17
        /*019a*/ 	.short	(.L_60 - .L_59)
.L_59:
        /*019c*/ 	.word	0x00000000
        /*01a0*/ 	.short	0x0000
        /*01a2*/ 	.short	0x0000
        /*01a4*/ 	.byte	0x00, 0xf4, 0x21, 0x00


	//----- nvinfo : EIATTR_SPARSE_MMA_MASK
	.align		4
.L_60:
        /*01a8*/ 	.byte	0x03, 0x50
        /*01aa*/ 	.short	0x0000


	//----- nvinfo : EIATTR_MAXREG_COUNT
	.align		4
        /*01ac*/ 	.byte	0x03, 0x1b
        /*01ae*/ 	.short	0x00ff


	//----- nvinfo : EIATTR_NUM_BARRIERS
	.align		4
        /*01b0*/ 	.byte	0x02, 0x4c
        /*01b2*/ 	.byte	0x01
	.zero		1


	//----- nvinfo : EIATTR_MERCURY_ISA_VERSION
	.align		4
        /*01b4*/ 	.byte	0x03, 0x5f
        /*01b6*/ 	.short	0x0101


	//----- nvinfo : EIATTR_COOP_GROUP_MASK_REGIDS
	.align		4
        /*01b8*/ 	.byte	0x04, 0x29
        /*01ba*/ 	.short	(.L_62 - .L_61)


	//   ....[0]....
.L_61:
        /*01bc*/ 	.word	0xffffffff


	//   ....[1]....
        /*01c0*/ 	.word	0xffffffff


	//   ....[2]....
        /*01c4*/ 	.word	0xffffffff


	//   ....[3]....
        /*01c8*/ 	.word	0xffffffff


	//   ....[4]....
        /*01cc*/ 	.word	0xffffffff


	//   ....[5]....
        /*01d0*/ 	.word	0xffffffff


	//   ....[6]....
        /*01d4*/ 	.word	0xffffffff


	//   ....[7]....
        /*01d8*/ 	.word	0xffffffff


	//----- nvinfo : EIATTR_COOP_GROUP_INSTR_OFFSETS
	.align		4
.L_62:
        /*01dc*/ 	.byte	0x04, 0x28
        /*01de*/ 	.short	(.L_64 - .L_63)


	//   ....[0]....
.L_63:
        /*01e0*/ 	.word	0x00001190


	//   ....[1]....
        /*01e4*/ 	.word	0x000011c0


	//   ....[2]....
        /*01e8*/ 	.word	0x00001750


	//   ....[3]....
        /*01ec*/ 	.word	0x00001770


	//   ....[4]....
        /*01f0*/ 	.word	0x00002be0


	//   ....[5]....
        /*01f4*/ 	.word	0x00002bf0


	//   ....[6]....
        /*01f8*/ 	.word	0x00002c40


	//   ....[7]....
        /*01fc*/ 	.word	0x00002c50


	//----- nvinfo : EIATTR_EXIT_INSTR_OFFSETS
	.align		4
.L_64:
        /*0200*/ 	.byte	0x04, 0x1c
        /*0202*/ 	.short	(.L_66 - .L_65)


	//   ....[0]....
.L_65:
        /*0204*/ 	.word	0x00003650


	//   ....[1]....
        /*0208*/ 	.word	0x00003680


	//----- nvinfo : EIATTR_REQNTID
	.align		4
.L_66:
        /*020c*/ 	.byte	0x04, 0x10
        /*020e*/ 	.short	(.L_68 - .L_67)
.L_67:
        /*0210*/ 	.word	0x00000100
        /*0214*/ 	.word	0x00000001
        /*0218*/ 	.word	0x00000001


	//----- nvinfo : EIATTR_CBANK_PARAM_SIZE
	.align		4
.L_68:
        /*021c*/ 	.byte	0x03, 0x19
        /*021e*/ 	.short	0x0088


	//----- nvinfo : EIATTR_PARAM_CBANK
	.align		4
        /*0220*/ 	.byte	0x04, 0x0a
        /*0222*/ 	.short	(.L_70 - .L_69)
	.align		4
.L_69:
        /*0224*/ 	.word	index@(.nv.constant0.attn_fwd)
        /*0228*/ 	.short	0x0210
        /*022a*/ 	.short	0x0088


	//----- nvinfo : EIATTR_SW_WAR
	.align		4
.L_70:
        /*022c*/ 	.byte	0x04, 0x36
        /*022e*/ 	.short	(.L_72 - .L_71)
.L_71:
        /*0230*/ 	.word	0x00000008
.L_72:


//--------------------- .nv.callgraph             --------------------------
	.section	.nv.callgraph,"",@"SHT_CUDA_CALLGRAPH"
	.align	4
	.sectionentsize	8
	.align		4
        /*0000*/ 	.word	0x00000000
	.align		4
        /*0004*/ 	.word	0xffffffff
	.align		4
        /*0008*/ 	.word	0x00000000
	.align		4
        /*000c*/ 	.word	0xfffffffe
	.align		4
        /*0010*/ 	.word	0x00000000
	.align		4
        /*0014*/ 	.word	0xfffffffd
	.align		4
        /*0018*/ 	.word	0x00000000
	.align		4
        /*001c*/ 	.word	0xfffffffc


//--------------------- .nv.constant4             --------------------------
	.section	.nv.constant4,"a",@progbits
	.align	8
	.align		8
.nv.constant4:
        /*0000*/ 	.dword	_$_str


//--------------------- .text.attn_fwd            --------------------------
	.section	.text.attn_fwd,"ax",@progbits
	.align	128
        .global         attn_fwd
        .type           attn_fwd,@function
        .size           attn_fwd,(.L_x_3 - attn_fwd)
        .other          attn_fwd,@"STO_CUDA_ENTRY STV_DEFAULT"
attn_fwd:
.text.attn_fwd:
[----:B------:R-:W-:Y:S01]  /*0000*/  LDC R1, c[0x0][0x28] ;  /* 0x00000a00ff017b82 */ /* 0x000fe20000000800 */
[----:B------:R-:W0:Y:S07]  /*0010*/  S2R R106, SR_TID.X ;  /* 0x00000000006a7919 */ /* 0x000e2e0000002100 */
[----:B------:R-:W1:Y:S01]  /*0020*/  S2UR UR16, SR_CTAID.Y ;  /* 0x00000000001079c3 */ /* 0x000e620000002600 */
[----:B------:R-:W-:Y:S01]  /*0030*/  ULDC.64 UR4, c[0x0][0x240] ;  /* 0x0000900000047ab9 */ /* 0x000fe20000000a00 */
[----:B------:R-:W-:Y:S01]  /*0040*/  ULDC.64 UR18, c[0x0][0x208] ;  /* 0x0000820000127ab9 */ /* 0x000fe20000000a00 */
[----:B------:R-:W2:Y:S05]  /*0050*/  S2R R3, SR_CTAID.X ;  /* 0x0000000000037919 */ /* 0x000eaa0000002500 */
[----:B------:R-:W3:Y:S08]  /*0060*/  LDC R4, c[0x0][0x248] ;  /* 0x00009200ff047b82 */ /* 0x000ef00000000800 */
[----:B------:R-:W4:Y:S01]  /*0070*/  LDC.64 R12, c[0x0][0x210] ;  /* 0x00008400ff0c7b82 */ /* 0x000f220000000a00 */
[----:B-1----:R-:W-:-:S07]  /*0080*/  UIMAD UR4, UR16, UR4, URZ ;  /* 0x00000004100472a4 */ /* 0x002fce000f8e023f */
[----:B------:R-:W1:Y:S01]  /*0090*/  LDC R109, c[0x0][0x280] ;  /* 0x0000a000ff6d7b82 */ /* 0x000e620000000800 */
[----:B------:R-:W-:Y:S01]  /*00a0*/  USHF.L.U32 UR6, UR4, 0x1, URZ ;  /* 0x0000000104067899 */ /* 0x000fe2000800063f */
[----:B0-----:R-:W-:Y:S02]  /*00b0*/  LOP3.LUT R10, R106, 0x3f, RZ, 0xc0, !PT ;  /* 0x0000003f6a0a7812 */ /* 0x001fe400078ec0ff */
[----:B------:R-:W-:Y:S02]  /*00c0*/  SHF.R.U32.HI R107, RZ, 0x6, R106 ;  /* 0x00000006ff6b7819 */ /* 0x000fe4000001166a */
[----:B--2---:R-:W-:Y:S02]  /*00d0*/  LEA R0, R3, R10, 0x6 ;  /* 0x0000000a03007211 */ /* 0x004fe400078e30ff */
[----:B------:R-:W-:-:S03]  /*00e0*/  SGXT.U32 R107, R107, 0x2 ;  /* 0x000000026b6b781a */ /* 0x000fc60000000000 */
[----:B------:R-:W-:Y:S01]  /*00f0*/  IMAD R2, R0, UR5, RZ ;  /* 0x0000000500027c24 */ /* 0x000fe2000f8e02ff */
[----:B------:R-:W-:Y:S01]  /*0100*/  UIMAD.WIDE UR4, UR4, 0x2, URZ ;  /* 0x00000002040478a5 */ /* 0x000fe2000f8e023f */
[----:B---3--:R-:W-:-:S03]  /*0110*/  IMAD R5, R107, R4, RZ ;  /* 0x000000046b057224 */ /* 0x008fc600078e02ff */
[C---:B------:R-:W-:Y:S01]  /*0120*/  SHF.L.U32 R3, R2.reuse, 0x1, RZ ;  /* 0x0000000102037819 */ /* 0x040fe200000006ff */
[----:B------:R-:W-:Y:S01]  /*0130*/  IMAD.HI R2, R2, 0x2, RZ ;  /* 0x0000000202027827 */ /* 0x000fe200078e02ff */
[C---:B------:R-:W-:Y:S02]  /*0140*/  LEA R7, R4.reuse, R5, 0x2 ;  /* 0x0000000504077211 */ /* 0x040fe400078e10ff */
[----:B----4-:R-:W-:Y:S02]  /*0150*/  IADD3 R8, P0, P1, R3, UR6, R12 ;  /* 0x0000000603087c10 */ /* 0x010fe4000f91e00c */
[----:B------:R-:W-:Y:S02]  /*0160*/  LEA R9, R4, R7, 0x2 ;  /* 0x0000000704097211 */ /* 0x000fe400078e10ff */
[----:B------:R-:W-:Y:S02]  /*0170*/  IADD3.X R12, R2, UR5, R13, P0, P1 ;  /* 0x00000005020c7c10 */ /* 0x000fe400087e240d */
[----:B------:R-:W-:-:S02]  /*0180*/  LEA R11, R4, R9, 0x2 ;  /* 0x00000009040b7211 */ /* 0x000fc400078e10ff */
[-C--:B------:R-:W-:Y:S02]  /*0190*/  LEA R2, P0, R5, R8.reuse, 0x1 ;  /* 0x0000000805027211 */ /* 0x080fe400078008ff */
[-C--:B------:R-:W-:Y:S02]  /*01a0*/  LEA R4, P1, R7, R8.reuse, 0x1 ;  /* 0x0000000807047211 */ /* 0x080fe400078208ff */
[-C--:B------:R-:W-:Y:S02]  /*01b0*/  LEA R6, P2, R9, R8.reuse, 0x1 ;  /* 0x0000000809067211 */ /* 0x080fe400078408ff */
[----:B------:R-:W-:Y:S02]  /*01c0*/  LEA R8, P3, R11, R8, 0x1 ;  /* 0x000000080b087211 */ /* 0x000fe400078608ff */
[-C--:B------:R-:W-:Y:S02]  /*01d0*/  LEA.HI.X.SX32 R3, R5, R12.reuse, 0x1, P0 ;  /* 0x0000000c05037211 */ /* 0x080fe400000f0eff */
[----:B------:R-:W-:-:S02]  /*01e0*/  LEA.HI.X.SX32 R5, R7, R12, 0x1, P1 ;  /* 0x0000000c07057211 */ /* 0x000fc400008f0eff */
[-C--:B------:R-:W-:Y:S01]  /*01f0*/  LEA.HI.X.SX32 R7, R9, R12.reuse, 0x1, P2 ;  /* 0x0000000c09077211 */ /* 0x080fe200010f0eff */
[----:B------:R0:W2:Y:S01]  /*0200*/  LDG.E.U16 R2, desc[UR18][R2.64] ;  /* 0x0000001202027981 */ /* 0x0000a2000c1e1500 */
[----:B------:R-:W-:-:S03]  /*0210*/  LEA.HI.X.SX32 R9, R11, R12, 0x1, P3 ;  /* 0x0000000c0b097211 */ /* 0x000fc600018f0eff */
[----:B------:R3:W4:Y:S04]  /*0220*/  LDG.E.U16 R6, desc[UR18][R6.64] ;  /* 0x0000001206067981 */ /* 0x000728000c1e1500 */
[----:B------:R-:W5:Y:S04]  /*0230*/  LDG.E.U16 R5, desc[UR18][R4.64] ;  /* 0x0000001204057981 */ /* 0x000f68000c1e1500 */
[----:B------:R3:W5:Y:S01]  /*0240*/  LDG.E.U16 R8, desc[UR18][R8.64] ;  /* 0x0000001208087981 */ /* 0x000762000c1e1500 */
[----:B------:R-:W3:Y:S01]  /*0250*/  S2UR UR4, SR_CgaCtaId ;  /* 0x00000000000479c3 */ /* 0x000ee20000008800 */
[C---:B------:R-:W-:Y:S01]  /*0260*/  LOP3.LUT R11, R106.reuse, 0xc0, RZ, 0xc0, !PT ;  /* 0x000000c06a0b7812 */ /* 0x040fe200078ec0ff */
[----:B------:R-:W-:Y:S01]  /*0270*/  UMOV UR17, 0x400 ;  /* 0x0000040000117882 */ /* 0x000fe20000000000 */
[----:B------:R-:W-:-:S02]  /*0280*/  SHF.L.U32 R108, R106, 0x1, RZ ;  /* 0x000000016a6c7819 */ /* 0x000fc400000006ff */
[----:B0-----:R-:W-:Y:S02]  /*0290*/  SHF.R.U32.HI R3, RZ, 0x2, R11 ;  /* 0x00000002ff037819 */ /* 0x001fe4000001160b */
[----:B-1----:R-:W-:Y:S02]  /*02a0*/  ISETP.GE.AND P1, PT, R109, 0x1, PT ;  /* 0x000000016d00780c */ /* 0x002fe40003f26270 */
[C---:B------:R-:W-:Y:S02]  /*02b0*/  SHF.L.U32 R13, R106.reuse, 0x6, RZ ;  /* 0x000000066a0d7819 */ /* 0x040fe400000006ff */
[----:B------:R-:W-:Y:S02]  /*02c0*/  LOP3.LUT R3, R3, 0x1fe, R108, 0x78, !PT ;  /* 0x000001fe03037812 */ /* 0x000fe400078e786c */
[----:B------:R-:W-:Y:S02]  /*02d0*/  LOP3.LUT R12, R106, 0x80, RZ, 0xc0, !PT ;  /* 0x000000806a0c7812 */ /* 0x000fe400078ec0ff */
[----:B------:R-:W-:-:S02]  /*02e0*/  LOP3.LUT R13, R13, 0x600, RZ, 0xc0, !PT ;  /* 0x000006000d0d7812 */ /* 0x000fc400078ec0ff */
[----:B---3--:R-:W-:Y:S02]  /*02f0*/  LOP3.LUT R7, R3, 0x40, RZ, 0x3c, !PT ;  /* 0x0000004003077812 */ /* 0x008fe400078e3cff */
[----:B------:R-:W-:Y:S01]  /*0300*/  SHF.L.U32 R9, R106, 0x5, RZ ;  /* 0x000000056a097819 */ /* 0x000fe200000006ff */
[----:B------:R-:W-:Y:S01]  /*0310*/  ULEA UR17, UR4, UR17, 0x18 ;  /* 0x0000001104117291 */ /* 0x000fe2000f8ec03f */
[----:B------:R-:W-:Y:S02]  /*0320*/  SHF.R.U32.HI R4, RZ, 0x5, R106 ;  /* 0x00000005ff047819 */ /* 0x000fe4000001166a */
[----:B------:R-:W-:Y:S02]  /*0330*/  SHF.R.U32.HI R110, RZ, 0x2, R12 ;  /* 0x00000002ff6e7819 */ /* 0x000fe4000001160c */
[----:B------:R-:W-:Y:S02]  /*0340*/  LEA R13, R10, R13, 0x2 ;  /* 0x0000000d0a0d7211 */ /* 0x000fe400078e10ff */
[----:B------:R-:W-:-:S02]  /*0350*/  LOP3.LUT R9, R9, 0x460, RZ, 0xc0, !PT ;  /* 0x0000046009097812 */ /* 0x000fc400078ec0ff */
[----:B------:R-:W-:Y:S02]  /*0360*/  R2UR UR20, R4 ;  /* 0x00000000041472ca */ /* 0x000fe400000e0000 */
[----:B------:R-:W-:Y:S02]  /*0370*/  CS2R R88, SRZ ;  /* 0x0000000000587805 */ /* 0x000fe4000001ff00 */
[----:B------:R-:W-:Y:S02]  /*0380*/  ISETP.NE.U32.AND P0, PT, R11, RZ, PT ;  /* 0x000000ff0b00720c */ /* 0x000fe40003f05070 */
[----:B------:R-:W-:Y:S02]  /*0390*/  CS2R R90, SRZ ;  /* 0x00000000005a7805 */ /* 0x000fe4000001ff00 */
[----:B------:R-:W-:Y:S02]  /*03a0*/  LOP3.LUT R110, R13, R110, RZ, 0x3c, !PT ;  /* 0x0000006e0d6e7212 */ /* 0x000fe400078e3cff */
[----:B------:R-:W-:-:S02]  /*03b0*/  MOV R123, 0xff800000 ;  /* 0xff800000007b7802 */ /* 0x000fc40000000f00 */
[----:B------:R-:W-:Y:S02]  /*03c0*/  MOV R4, 0x3f800000 ;  /* 0x3f80000000047802 */ /* 0x000fe40000000f00 */
[----:B------:R-:W-:Y:S02]  /*03d0*/  MOV R114, 0x3f800000 ;  /* 0x3f80000000727802 */ /* 0x000fe40000000f00 */
[----:B------:R-:W-:Y:S02]  /*03e0*/  MOV R151, 0xff800000 ;  /* 0xff80000000977802 */ /* 0x000fe40000000f00 */
[C---:B------:R-:W-:Y:S02]  /*03f0*/  SHF.L.U32 R111, R106.reuse, 0x3, RZ ;  /* 0x000000036a6f7819 */ /* 0x040fe400000006ff */
[----:B------:R-:W-:Y:S02]  /*0400*/  SHF.L.U32 R112, R106, 0x2, RZ ;  /* 0x000000026a707819 */ /* 0x000fe400000006ff */
[----:B------:R-:W-:Y:S01]  /*0410*/  LOP3.LUT R113, R9, 0x1c0, R108, 0x78, !PT ;  /* 0x000001c009717812 */ /* 0x000fe200078e786c */
[----:B--2---:R0:W-:Y:S04]  /*0420*/  STS.U16 [R3+UR17+0x1000], R2 ;  /* 0x0010000203007988 */ /* 0x0041e80008000411 */
[----:B----4-:R0:W-:Y:S04]  /*0430*/  STS.U16 [R3+UR17+0x1400], R6 ;  /* 0x0014000603007988 */ /* 0x0101e80008000411 */
[----:B-----5:R0:W-:Y:S04]  /*0440*/  STS.U16 [R7+UR17+0x1200], R5 ;  /* 0x0012000507007988 */ /* 0x0201e80008000411 */
[----:B------:R0:W-:Y:S01]  /*0450*/  STS.U16 [R7+UR17+0x1600], R8 ;  /* 0x0016000807007988 */ /* 0x0001e20008000411 */
[----:B------:R-:W-:Y:S05]  /*0460*/  @!P1 BRA `(.L_x_0) ;  /* 0x00000028002c9947 */ /* 0x000fea0003800000 */
[----:B0-----:R-:W0:Y:S01]  /*0470*/  LDC.64 R2, c[0x0][0x250] ;  /* 0x00009400ff027b82 */ /* 0x001e220000000a00 */
[----:B------:R-:W-:Y:S01]  /*0480*/  LOP3.LUT R6, R106, 0xf, RZ, 0xc0, !PT ;  /* 0x0000000f6a067812 */ /* 0x000fe200078ec0ff */
[----:B------:R-:W-:Y:S01]  /*0490*/  ULDC UR4, c[0x0][0x258] ;  /* 0x0000960000047ab9 */ /* 0x000fe20000000800 */
[----:B------:R-:W-:Y:S01]  /*04a0*/  ISETP.NE.U32.AND P1, PT, R12, RZ, PT ;  /* 0x000000ff0c00720c */ /* 0x000fe20003f25070 */
[----:B------:R-:W-:Y:S01]  /*04b0*/  USHF.R.U32.HI UR6, URZ, 0x4, UR17 ;  /* 0x000000043f067899 */ /* 0x000fe20008011611 */
[----:B------:R-:W-:Y:S01]  /*04c0*/  SHF.L.U32 R10, R10, 0x1, RZ ;  /* 0x000000010a0a7819 */ /* 0x000fe200000006ff */
[----:B------:R-:W-:Y:S01]  /*04d0*/  IMAD R7, R6, UR4, RZ ;  /* 0x0000000406077c24 */ /* 0x000fe2000f8e02ff */
[----:B------:R-:W-:Y:S01]  /*04e0*/  SEL R9, RZ, 0x90, !P1 ;  /* 0x00000090ff097807 */ /* 0x000fe20004800000 */
[----:B------:R-:W1:Y:S01]  /*04f0*/  LDC.64 R4, c[0x0][0x260] ;  /* 0x00009800ff047b82 */ /* 0x000e620000000a00 */
[----:B------:R-:W-:Y:S01]  /*0500*/  ULDC.64 UR4, c[0x0][0x218] ;  /* 0x0000860000047ab9 */ /* 0x000fe20000000a00 */
[----:B------:R-:W-:Y:S01]  /*0510*/  IMAD.HI R8, R7, 0x2, RZ ;  /* 0x0000000207087827 */ /* 0x000fe200078e02ff */
[----:B------:R-:W-:Y:S01]  /*0520*/  LOP3.LUT R11, R9, R10, RZ, 0x3c, !PT ;  /* 0x0000000a090b7212 */ /* 0x000fe200078e3cff */
[----:B------:R-:W-:Y:S01]  /*0530*/  USGXT.U32 UR6, UR6, 0xe ;  /* 0x0000000e0606789a */ /* 0x000fe20008000000 */
[----:B------:R-:W-:-:S02]  /*0540*/  SHF.L.U32 R9, R7, 0x1, RZ ;  /* 0x0000000107097819 */ /* 0x000fc400000006ff */
[----:B------:R-:W-:Y:S02]  /*0550*/  CS2R R88, SRZ ;  /* 0x0000000000587805 */ /* 0x000fe4000001ff00 */
[C---:B------:R-:W-:Y:S01]  /*0560*/  LOP3.LUT R10, R106.reuse, 0x40, RZ, 0xc0, !PT ;  /* 0x000000406a0a7812 */ /* 0x040fe200078ec0ff */
[----:B------:R-:W2:Y:S01]  /*0570*/  LDC R31, c[0x0][0x268] ;  /* 0x00009a00ff1f7b82 */ /* 0x000ea20000000800 */
[----:B------:R-:W-:Y:S02]  /*0580*/  LEA.HI R12, R106, 0x70, RZ, 0x1c ;  /* 0x000000706a0c7811 */ /* 0x000fe400078fe0ff */
[----:B------:R-:W-:Y:S02]  /*0590*/  CS2R R90, SRZ ;  /* 0x00000000005a7805 */ /* 0x000fe4000001ff00 */
[----:B------:R-:W-:Y:S01]  /*05a0*/  MOV R122, 0xff800000 ;  /* 0xff800000007a7802 */ /* 0x000fe20000000f00 */
[----:B------:R-:W-:Y:S01]  /*05b0*/  UMOV UR10, 0xffffff80 ;  /* 0xffffff80000a7882 */ /* 0x000fe20000000000 */
[----:B------:R-:W-:Y:S01]  /*05c0*/  MOV R115, RZ ;  /* 0x000000ff00737202 */ /* 0x000fe20000000f00 */
[----:B------:R-:W-:Y:S01]  /*05d0*/  UMOV UR11, 0x3fffffef ;  /* 0x3fffffef000b7882 */ /* 0x000fe20000000000 */
[----:B------:R-:W-:Y:S01]  /*05e0*/  MOV R117, RZ ;  /* 0x000000ff00757202 */ /* 0x000fe20000000f00 */
[----:B0-----:R-:W-:Y:S01]  /*05f0*/  IMAD R2, R2, UR16, RZ ;  /* 0x0000001002027c24 */ /* 0x001fe2000f8e02ff */
[----:B------:R-:W-:Y:S01]  /*0600*/  MOV R116, 0xff800000 ;  /* 0xff80000000747802 */ /* 0x000fe20000000f00 */
[----:B------:R-:W-:Y:S01]  /*0610*/  IMAD R13, R12, R3, RZ ;  /* 0x000000030c0d7224 */ /* 0x000fe200078e02ff */
[----:B------:R-:W-:Y:S01]  /*0620*/  MOV R114, 0x3f800000 ;  /* 0x3f80000000727802 */ /* 0x000fe20000000f00 */
[C---:B------:R-:W-:Y:S01]  /*0630*/  IMAD.HI R7, R2.reuse, 0x2, RZ ;  /* 0x0000000202077827 */ /* 0x040fe200078e02ff */
[----:B------:R-:W-:Y:S01]  /*0640*/  SHF.L.U32 R6, R2, 0x1, RZ ;  /* 0x0000000102067819 */ /* 0x000fe200000006ff */
[----:B------:R-:W-:Y:S01]  /*0650*/  UMOV UR7, URZ ;  /* 0x0000003f00077c82 */ /* 0x000fe20008000000 */
[----:B------:R-:W-:Y:S01]  /*0660*/  LEA R2, R10, R11, 0x5 ;  /* 0x0000000b0a027211 */ /* 0x000fe200078e28ff */
[----:B-1----:R-:W-:Y:S01]  /*0670*/  IMAD R4, R4, UR16, RZ ;  /* 0x0000001004047c24 */ /* 0x002fe2000f8e02ff */
[----:B------:R-:W-:Y:S01]  /*0680*/  IADD3 R17, P1, P2, R9, UR4, R6 ;  /* 0x0000000409117c10 */ /* 0x000fe2000fa3e006 */
[----:B------:R-:W-:Y:S01]  /*0690*/  UIADD3.64 UR10, UR6, -UR10, URZ ;  /* 0x8000000a060a7297 */ /* 0x000fe2000fffe03f */
[----:B------:R-:W-:Y:S01]  /*06a0*/  LOP3.LUT R6, R106, 0x7f, RZ, 0xc0, !PT ;  /* 0x0000007f6a067812 */ /* 0x000fe200078ec0ff */
[----:B------:R-:W-:Y:S01]  /*06b0*/  IMAD.HI R23, R4, 0x2, RZ ;  /* 0x0000000204177827 */ /* 0x000fe200078e02ff */
[----:B------:R-:W-:Y:S01]  /*06c0*/  IADD3.X R29, R8, UR5, R7, P1, P2 ;  /* 0x00000005081d7c10 */ /* 0x000fe20008fe4407 */
[----:B------:R-:W-:Y:S01]  /*06d0*/  ULDC.64 UR4, c[0x0][0x220] ;  /* 0x0000880000047ab9 */ /* 0x000fe20000000a00 */
[--C-:B------:R-:W-:Y:S01]  /*06e0*/  SHF.R.U32.HI R8, RZ, 0x4, R106.reuse ;  /* 0x00000004ff087819 */ /* 0x100fe2000001166a */
[----:B------:R-:W-:Y:S01]  /*06f0*/  IMAD R9, R6, R5, RZ ;  /* 0x0000000506097224 */ /* 0x000fe200078e02ff */
[----:B------:R-:W-:Y:S01]  /*0700*/  SHF.L.U32 R7, R4, 0x1, RZ ;  /* 0x0000000104077819 */ /* 0x000fe200000006ff */
[----:B------:R-:W-:Y:S01]  /*0710*/  ULDC UR21, c[0x0][0x238] ;  /* 0x00008e0000157ab9 */ /* 0x000fe20000000800 */
[----:B------:R-:W-:Y:S01]  /*0720*/  SGXT.U32 R8, R8, 0x4 ;  /* 0x000000040808781a */ /* 0x000fe20000000000 */
[C---:B------:R-:W-:Y:S01]  /*0730*/  IMAD.HI R24, R9.reuse, 0x2, RZ ;  /* 0x0000000209187827 */ /* 0x040fe200078e02ff */
[----:B------:R-:W-:Y:S01]  /*0740*/  SHF.L.U32 R14, R9, 0x1, RZ ;  /* 0x00000001090e7819 */ /* 0x000fe200000006ff */
[----:B------:R-:W-:Y:S01]  /*0750*/  UMOV UR13, 0x40000040 ;  /* 0x40000040000d7882 */ /* 0x000fe20000000000 */
[----:B------:R-:W-:-:S02]  /*0760*/  SHF.R.U32.HI R6, RZ, 0x7, R106 ;  /* 0x00000007ff067819 */ /* 0x000fc4000001166a */
[----:B------:R-:W-:Y:S01]  /*0770*/  IADD3 R105, P1, P2, R14, UR4, R7 ;  /* 0x000000040e697c10 */ /* 0x000fe2000fa3e007 */
[----:B------:R-:W-:Y:S01]  /*0780*/  IMAD R14, R8, R3, RZ ;  /* 0x00000003080e7224 */ /* 0x000fe200078e02ff */
[----:B------:R-:W-:Y:S01]  /*0790*/  SGXT.U32 R6, R6, 0x1 ;  /* 0x000000010606781a */ /* 0x000fe20000000000 */
[----:B------:R-:W-:Y:S01]  /*07a0*/  UIADD3 UR4, UR17, 0x1000, URZ ;  /* 0x0000100011047890 */ /* 0x000fe2000fffe03f */
[----:B------:R-:W-:Y:S02]  /*07b0*/  LEA.HI R10, R106, 0x30, RZ, 0x1c ;  /* 0x000000306a0a7811 */ /* 0x000fe400078fe0ff */
[C---:B------:R-:W-:Y:S01]  /*07c0*/  LEA R4, R3.reuse, R14, 0x4 ;  /* 0x0000000e03047211 */ /* 0x040fe200078e20ff */
[----:B--2---:R-:W-:Y:S01]  /*07d0*/  IMAD R25, R6, R31, RZ ;  /* 0x0000001f06197224 */ /* 0x004fe200078e02ff */
[----:B------:R-:W-:Y:S01]  /*07e0*/  LEA R6, P5, R14, R17, 0x1 ;  /* 0x000000110e067211 */ /* 0x000fe200078a08ff */
[----:B------:R-:W-:Y:S01]  /*07f0*/  IMAD R11, R10, R3, RZ ;  /* 0x000000030a0b7224 */ /* 0x000fe200078e02ff */
[----:B------:R-:W-:Y:S01]  /*0800*/  LEA R16, R3, R4, 0x4 ;  /* 0x0000000403107211 */ /* 0x000fe200078e20ff */
[----:B------:R-:W-:Y:S01]  /*0810*/  USHF.R.U32.HI UR4, URZ, 0x4, UR4 ;  /* 0x000000043f047899 */ /* 0x000fe20008011604 */
[----:B------:R-:W-:-:S02]  /*0820*/  LEA R8, P6, R4, R17, 0x1 ;  /* 0x0000001104087211 */ /* 0x000fc400078c08ff */
[----:B------:R-:W-:Y:S01]  /*0830*/  LEA R22, R3, R16, 0x5 ;  /* 0x0000001003167211 */ /* 0x000fe200078e28ff */
[----:B------:R-:W-:Y:S01]  /*0840*/  USGXT.U32 UR12, UR4, 0xe ;  /* 0x0000000e040c789a */ /* 0x000fe20008000000 */
[----:B------:R-:W-:Y:S02]  /*0850*/  LEA R26, R31, R25, 0x1 ;  /* 0x000000191f1a7211 */ /* 0x000fe400078e08ff */
[----:B------:R-:W-:Y:S01]  /*0860*/  LEA.HI.X.SX32 R9, R4, R29, 0x1, P6 ;  /* 0x0000001d04097211 */ /* 0x000fe200030f0eff */
[----:B------:R-:W-:Y:S01]  /*0870*/  UMOV UR4, URZ ;  /* 0x0000003f00047c82 */ /* 0x000fe20008000000 */
[----:B------:R-:W-:Y:S02]  /*0880*/  LEA R4, R3, R22, 0x4 ;  /* 0x0000001603047211 */ /* 0x000fe400078e20ff */
[----:B------:R-:W-:Y:S02]  /*0890*/  LEA R10, P4, R11, R17, 0x1 ;  /* 0x000000110b0a7211 */ /* 0x000fe400078808ff */
[----:B------:R-:W-:-:S02]  /*08a0*/  LEA.HI.X.SX32 R7, R14, R29, 0x1, P5 ;  /* 0x0000001d0e077211 */ /* 0x000fc400028f0eff */
[-C--:B------:R-:W-:Y:S02]  /*08b0*/  LEA R12, P3, R13, R17.reuse, 0x1 ;  /* 0x000000110d0c7211 */ /* 0x080fe400078608ff */
[----:B------:R-:W-:Y:S02]  /*08c0*/  LEA R27, R31, R26, 0x1 ;  /* 0x0000001a1f1b7211 */ /* 0x000fe400078e08ff */
[----:B------:R-:W-:Y:S02]  /*08d0*/  LEA R14, P5, R16, R17, 0x1 ;  /* 0x00000011100e7211 */ /* 0x000fe400078a08ff */
[----:B------:R-:W-:Y:S02]  /*08e0*/  LEA R21, R3, R4, 0x4 ;  /* 0x0000000403157211 */ /* 0x000fe400078e20ff */
[----:B------:R-:W-:Y:S02]  /*08f0*/  LEA.HI.X.SX32 R11, R11, R29, 0x1, P4 ;  /* 0x0000001d0b0b7211 */ /* 0x000fe400020f0eff */
[----:B------:R-:W-:-:S02]  /*0900*/  LEA R18, P4, R4, R17, 0x1 ;  /* 0x0000001104127211 */ /* 0x000fc400078808ff */
[-C--:B------:R-:W-:Y:S02]  /*0910*/  LEA.HI.X.SX32 R13, R13, R29.reuse, 0x1, P3 ;  /* 0x0000001d0d0d7211 */ /* 0x080fe400018f0eff */
[----:B------:R-:W-:Y:S02]  /*0920*/  LEA.HI.X.SX32 R15, R16, R29, 0x1, P5 ;  /* 0x0000001d100f7211 */ /* 0x000fe400028f0eff */
[----:B------:R-:W-:Y:S02]  /*0930*/  LEA R28, R31, R27, 0x1 ;  /* 0x0000001b1f1c7211 */ /* 0x000fe400078e08ff */
[-C--:B------:R-:W-:Y:S02]  /*0940*/  LEA R16, P3, R22, R17.reuse, 0x1 ;  /* 0x0000001116107211 */ /* 0x080fe400078608ff */
[----:B------:R-:W-:Y:S02]  /*0950*/  LEA R20, P5, R21, R17, 0x1 ;  /* 0x0000001115147211 */ /* 0x000fe400078a08ff */
[----:B------:R-:W-:-:S02]  /*0960*/  LEA.HI.X.SX32 R19, R4, R29, 0x1, P4 ;  /* 0x0000001d04137211 */ /* 0x000fc400020f0eff */
[----:B------:R-:W-:Y:S02]  /*0970*/  LEA R4, R31, R28, 0x1 ;  /* 0x0000001c1f047211 */ /* 0x000fe400078e08ff */
[-C--:B------:R-:W-:Y:S02]  /*0980*/  LEA.HI.X.SX32 R17, R22, R29.reuse, 0x1, P3 ;  /* 0x0000001d16117211 */ /* 0x080fe400018f0eff */
[----:B------:R-:W-:Y:S02]  /*0990*/  LEA.HI.X.SX32 R21, R21, R29, 0x1, P5 ;  /* 0x0000001d15157211 */ /* 0x000fe400028f0eff */
[----:B------:R-:W-:Y:S02]  /*09a0*/  IADD3.X R29, R24, UR5, R23, P1, P2 ;  /* 0x00000005181d7c10 */ /* 0x000fe40008fe4417 */
[----:B------:R-:W-:Y:S02]  /*09b0*/  LEA R92, P2, R26, R105, 0x1 ;  /* 0x000000691a5c7211 */ /* 0x000fe400078408ff */
[----:B------:R-:W-:-:S02]  /*09c0*/  LEA R24, R31, R4, 0x1 ;  /* 0x000000041f187211 */ /* 0x000fc400078e08ff */
[C---:B------:R-:W-:Y:S02]  /*09d0*/  LEA R22, P1, R25.reuse, R105, 0x1 ;  /* 0x0000006919167211 */ /* 0x040fe400078208ff */
[----:B------:R-:W-:Y:S02]  /*09e0*/  LEA.HI.X.SX32 R93, R26, R29, 0x1, P2 ;  /* 0x0000001d1a5d7211 */ /* 0x000fe400010f0eff */
[C---:B------:R-:W-:Y:S02]  /*09f0*/  LEA R100, P2, R24.reuse, R105, 0x1 ;  /* 0x0000006918647211 */ /* 0x040fe400078408ff */
[-C--:B------:R-:W-:Y:S02]  /*0a00*/  LEA.HI.X.SX32 R23, R25, R29.reuse, 0x1, P1 ;  /* 0x0000001d19177211 */ /* 0x080fe400008f0eff */
[----:B------:R-:W-:Y:S02]  /*0a10*/  LEA R25, R31, R24, 0x1 ;  /* 0x000000181f197211 */ /* 0x000fe400078e08ff */
[----:B------:R-:W-:-:S02]  /*0a20*/  LEA.HI.X.SX32 R101, R24, R29, 0x1, P2 ;  /* 0x0000001d18657211 */ /* 0x000fc400010f0eff */
[----:B------:R-:W-:Y:S02]  /*0a30*/  SHF.R.S32.HI R24, RZ, 0x6, R106 ;  /* 0x00000006ff187819 */ /* 0x000fe4000001146a */
[-C--:B------:R-:W-:Y:S02]  /*0a40*/  LEA R94, P1, R27, R105.reuse, 0x1 ;  /* 0x000000691b5e7211 */ /* 0x080fe400078208ff */
[----:B------:R-:W-:Y:S02]  /*0a50*/  LEA R96, P3, R28, R105, 0x1 ;  /* 0x000000691c607211 */ /* 0x000fe400078608ff */
[----:B------:R-:W-:Y:S02]  /*0a60*/  LEA R26, R31, R25, 0x1 ;  /* 0x000000191f1a7211 */ /* 0x000fe400078e08ff */
[----:B------:R-:W-:Y:S02]  /*0a70*/  SGXT R24, R24, 0x1 ;  /* 0x000000011818781a */ /* 0x000fe40000000200 */
[----:B------:R-:W-:-:S02]  /*0a80*/  LEA.HI.X.SX32 R95, R27, R29, 0x1, P1 ;  /* 0x0000001d1b5f7211 */ /* 0x000fc400008f0eff */
[----:B------:R-:W-:Y:S02]  /*0a90*/  LEA.HI.X.SX32 R97, R28, R29, 0x1, P3 ;  /* 0x0000001d1c617211 */ /* 0x000fe400018f0eff */
[-C--:B------:R-:W-:Y:S02]  /*0aa0*/  LEA R98, P1, R4, R105.reuse, 0x1 ;  /* 0x0000006904627211 */ /* 0x080fe400078208ff */
[-C--:B------:R-:W-:Y:S02]  /*0ab0*/  LEA R102, P3, R25, R105.reuse, 0x1 ;  /* 0x0000006919667211 */ /* 0x080fe400078608ff */
[----:B------:R-:W-:Y:S02]  /*0ac0*/  LEA R104, P4, R26, R105, 0x1 ;  /* 0x000000691a687211 */ /* 0x000fe400078808ff */
[----:B------:R-:W-:Y:S02]  /*0ad0*/  LOP3.LUT R121, R24, 0x90, RZ, 0xc0, !PT ;  /* 0x0000009018797812 */ /* 0x000fe400078ec0ff */
[----:B------:R-:W-:-:S02]  /*0ae0*/  LEA.HI.X.SX32 R99, R4, R29, 0x1, P1 ;  /* 0x0000001d04637211 */ /* 0x000fc400008f0eff */
[-C--:B------:R-:W-:Y:S02]  /*0af0*/  LEA.HI.X.SX32 R103, R25, R29.reuse, 0x1, P3 ;  /* 0x0000001d19677211 */ /* 0x080fe400018f0eff */
[----:B------:R-:W-:Y:S02]  /*0b00*/  LEA.HI.X.SX32 R105, R26, R29, 0x1, P4 ;  /* 0x0000001d1a697211 */ /* 0x000fe400020f0eff */
[----:B------:R-:W-:Y:S02]  /*0b10*/  MOV R4, 0x3f800000 ;  /* 0x3f80000000047802 */ /* 0x000fe40000000f00 */
[----:B------:R-:W-:Y:S02]  /*0b20*/  LOP3.LUT R121, R121, 0x17e, R108, 0x78, !PT ;  /* 0x0000017e79797812 */ /* 0x000fe400078e786c */
[C---:B------:R-:W-:Y:S02]  /*0b30*/  LOP3.LUT R120, R2.reuse, 0x20, RZ, 0x3c, !PT ;  /* 0x0000002002787812 */ /* 0x040fe400078e3cff */
[----:B------:R-:W-:-:S02]  /*0b40*/  LOP3.LUT R119, R2, 0x40, RZ, 0x3c, !PT ;  /* 0x0000004002777812 */ /* 0x000fc400078e3cff */
[----:B------:R-:W-:-:S07]  /*0b50*/  LOP3.LUT R118, R2, 0x60, RZ, 0x3c, !PT ;  /* 0x0000006002767812 */ /* 0x000fce00078e3cff */
.L_x_1:
[----:B------:R-:W-:-:S04]  /*0b60*/  IMAD.WIDE R24, R115, 0x2, R6 ;  /* 0x0000000273187825 */ /* 0x000fc800078e0206 */
[C---:B------:R-:W-:Y:S02]  /*0b70*/  IMAD.WIDE R26, R115.reuse, 0x2, R8 ;  /* 0x00000002731a7825 */ /* 0x040fe400078e0208 */
[----:B------:R-:W2:Y:S02]  /*0b80*/  LDG.E.U16 R24, desc[UR18][R24.64] ;  /* 0x0000001218187981 */ /* 0x000ea4000c1e1500 */
[C---:B------:R-:W-:Y:S02]  /*0b90*/  IMAD.WIDE R28, R115.reuse, 0x2, R14 ;  /* 0x00000002731c7825 */ /* 0x040fe400078e020e */
[----:B------:R-:W3:Y:S02]  /*0ba0*/  LDG.E.U16 R124, desc[UR18][R26.64] ;  /* 0x000000121a7c7981 */ /* 0x000ee4000c1e1500 */
[C---:B------:R-:W-:Y:S02]  /*0bb0*/  IMAD.WIDE R30, R115.reuse, 0x2, R10 ;  /* 0x00000002731e7825 */ /* 0x040fe400078e020a */
[----:B------:R-:W4:Y:S02]  /*0bc0*/  LDG.E.U16 R126, desc[UR18][R28.64] ;  /* 0x000000121c7e7981 */ /* 0x000f24000c1e1500 */
[----:B------:R-:W-:-:S02]  /*0bd0*/  IMAD.WIDE R32, R115, 0x2, R16 ;  /* 0x0000000273207825 */ /* 0x000fc400078e0210 */
[----:B------:R-:W5:Y:S02]  /*0be0*/  LDG.E.U16 R128, desc[UR18][R30.64] ;  /* 0x000000121e807981 */ /* 0x000f64000c1e1500 */
[C---:B------:R-:W-:Y:S02]  /*0bf0*/  IMAD.WIDE R34, R115.reuse, 0x2, R18 ;  /* 0x0000000273227825 */ /* 0x040fe400078e0212 */
[----:B------:R-:W5:Y:S02]  /*0c00*/  LDG.E.U16 R130, desc[UR18][R32.64] ;  /* 0x0000001220827981 */ /* 0x000f64000c1e1500 */
[C---:B------:R-:W-:Y:S02]  /*0c10*/  IMAD.WIDE R36, R115.reuse, 0x2, R20 ;  /* 0x0000000273247825 */ /* 0x040fe400078e0214 */
[----:B------:R-:W5:Y:S02]  /*0c20*/  LDG.E.U16 R132, desc[UR18][R34.64] ;  /* 0x0000001222847981 */ /* 0x000f64000c1e1500 */
[----:B------:R-:W-:-:S02]  /*0c30*/  IMAD.WIDE R38, R115, 0x2, R12 ;  /* 0x0000000273267825 */ /* 0x000fc400078e020c */
[----:B------:R-:W5:Y:S04]  /*0c40*/  LDG.E.U16 R134, desc[UR18][R36.64] ;  /* 0x0000001224867981 */ /* 0x000f68000c1e1500 */
[----:B------:R-:W5:Y:S01]  /*0c50*/  LDG.E.U16 R136, desc[UR18][R38.64] ;  /* 0x0000001226887981 */ /* 0x000f62000c1e1500 */
[----:B------:R-:W-:Y:S06]  /*0c60*/  BAR.SYNC.DEFER_BLOCKING 0x0 ;  /* 0x0000000000007b1d */ /* 0x000fec0000010000 */
[----:B------:R-:W-:Y:S01]  /*0c70*/  UMOV UR14, UR6 ;  /* 0x00000006000e7c82 */ /* 0x000fe20008000000 */
[----:B------:R-:W-:Y:S01]  /*0c80*/  UMOV UR15, 0xc0000010 ;  /* 0xc0000010000f7882 */ /* 0x000fe20000000000 */
[----:B------:R-:W-:Y:S01]  /*0c90*/  UMOV UR8, UR12 ;  /* 0x0000000c00087c82 */ /* 0x000fe20008000000 */
[----:B------:R-:W-:Y:S01]  /*0ca0*/  UMOV UR9, UR13 ;  /* 0x0000000d00097c82 */ /* 0x000fe20008000000 */
[----:B--2---:R0:W-:Y:S04]  /*0cb0*/  STS.U16 [R121+UR17], R24 ;  /* 0x0000001879007988 */ /* 0x0041e80008000411 */
[----:B---3--:R1:W-:Y:S04]  /*0cc0*/  STS.U16 [R121+UR17+0x200], R124 ;  /* 0x0002007c79007988 */ /* 0x0083e80008000411 */
[----:B----4-:R2:W-:Y:S04]  /*0cd0*/  STS.U16 [R121+UR17+0x400], R126 ;  /* 0x0004007e79007988 */ /* 0x0105e80008000411 */
[----:B-----5:R-:W-:Y:S04]  /*0ce0*/  STS.U16 [R121+UR17+0x600], R128 ;  /* 0x0006008079007988 */ /* 0x020fe80008000411 */
[----:B------:R-:W-:Y:S04]  /*0cf0*/  STS.U16 [R121+UR17+0x800], R130 ;  /* 0x0008008279007988 */ /* 0x000fe80008000411 */
[----:B------:R-:W-:Y:S04]  /*0d00*/  STS.U16 [R121+UR17+0xa00], R132 ;  /* 0x000a008479007988 */ /* 0x000fe80008000411 */
[----:B------:R-:W-:Y:S04]  /*0d10*/  STS.U16 [R121+UR17+0xc00], R134 ;  /* 0x000c008679007988 */ /* 0x000fe80008000411 */
[----:B------:R-:W-:Y:S01]  /*0d20*/  STS.U16 [R121+UR17+0xe00], R136 ;  /* 0x000e008879007988 */ /* 0x000fe20008000411 */
[----:B------:R3:W-:Y:S06]  /*0d30*/  MEMBAR.ALL.CTA ;  /* 0x0000000000007992 */ /* 0x0007ec0000008000 */
[----:B---3--:R-:W3:Y:S02]  /*0d40*/  FENCE.VIEW.ASYNC.S ;  /* 0x00000000000073c6 */ /* 0x008ee40000000000 */
[----:B---3--:R-:W-:Y:S06]  /*0d50*/  BAR.SYNC.DEFER_BLOCKING 0x0 ;  /* 0x0000000000007b1d */ /* 0x008fec0000010000 */
[----:B0-----:R-:W-:-:S06]  /*0d60*/  WARPGROUP.ARRIVE ;  /* 0x00000000000079c5 */ /* 0x001fcc0000000000 */
[----:B------:R-:W-:Y:S04]  /*0d70*/  HGMMA.64x64x16.F32 R56, gdesc[UR12].tnspA, RZ, !UPT ;  /* 0x20e000000c3879f0 */ /* 0x000fe8000c7008ff */
[----:B------:R-:W-:Y:S03]  /*0d80*/  HGMMA.64x64x16.F32 R24, gdesc[UR8].tnspA, RZ, !UPT, gsb0 ;  /* 0x20e00000081879f0 */ /* 0x000fe6000c0008ff */
[----:B------:R-:W-:Y:S02]  /*0d90*/  WARPGROUP.DEPBAR.LE gsb0, 0x0 ;  /* 0x00008000000079c5 */ /* 0x000fe40000010000 */
[----:B------:R-:W-:Y:S01]  /*0da0*/  FMUL R123, R56, UR21 ;  /* 0x00000015387b7c20 */ /* 0x000fe20008400000 */
[----:B-1----:R-:W-:Y:S01]  /*0db0*/  FMUL R124, R57, UR21 ;  /* 0x00000015397c7c20 */ /* 0x002fe20008400000 */
[----:B------:R-:W-:-:S04]  /*0dc0*/  FMUL R125, R60, UR21 ;  /* 0x000000153c7d7c20 */ /* 0x000fc80008400000 */
[----:B------:R-:W-:Y:S01]  /*0dd0*/  FMNMX R124, R123, R124, !PT ;  /* 0x0000007c7b7c7209 */ /* 0x000fe20007800000 */
[----:B------:R-:W-:-:S03]  /*0de0*/  FMUL R123, R61, UR21 ;  /* 0x000000153d7b7c20 */ /* 0x000fc60008400000 */
[----:B--2---:R-:W-:Y:S01]  /*0df0*/  FMNMX R126, R125, R124, !PT ;  /* 0x0000007c7d7e7209 */ /* 0x004fe20007800000 */
[----:B------:R-:W-:-:S03]  /*0e00*/  FMUL R124, R64, UR21 ;  /* 0x00000015407c7c20 */ /* 0x000fc60008400000 */
[----:B------:R-:W-:Y:S01]  /*0e10*/  FMNMX R125, R123, R126, !PT ;  /* 0x0000007e7b7d7209 */ /* 0x000fe20007800000 */
        /* <DEDUP_REMOVED lines=53> */
[----:B------:R-:W-:-:S04]  /*1170*/  FMNMX R124, R124, R125, !PT ;  /* 0x0000007d7c7c7209 */ /* 0x000fc80007800000 */
[----:B------:R-:W-:-:S05]  /*1180*/  FMNMX R127, R123, R124, !PT ;  /* 0x0000007c7b7f7209 */ /* 0x000fca0007800000 */
[----:B------:R-:W0:Y:S01]  /*1190*/  SHFL.BFLY PT, R124, R127, 0x2, 0x1f ;  /* 0x0c401f007f7c7f89 */ /* 0x000e2200000e0000 */
[----:B------:R-:W-:Y:S01]  /*11a0*/  FMUL R125, R59, UR21 ;  /* 0x000000153b7d7c20 */ /* 0x000fe20008400000 */
[----:B0-----:R-:W-:-:S05]  /*11b0*/  FMNMX R128, R127, R124, !PT ;  /* 0x0000007c7f807209 */ /* 0x001fca0007800000 */
[----:B------:R-:W0:Y:S01]  /*11c0*/  SHFL.BFLY PT, R123, R128, 0x1, 0x1f ;  /* 0x0c201f00807b7f89 */ /* 0x000e2200000e0000 */
[----:B------:R-:W-:Y:S01]  /*11d0*/  FMUL R124, R58, UR21 ;  /* 0x000000153a7c7c20 */ /* 0x000fe20008400000 */
[----:B------:R-:W-:-:S04]  /*11e0*/  FMUL R126, R62, UR21 ;  /* 0x000000153e7e7c20 */ /* 0x000fc80008400000 */
[----:B------:R-:W-:Y:S01]  /*11f0*/  FMNMX R125, R124, R125, !PT ;  /* 0x0000007d7c7d7209 */ /* 0x000fe20007800000 */
[----:B------:R-:W-:-:S03]  /*1200*/  FMUL R124, R63, UR21 ;  /* 0x000000153f7c7c20 */ /* 0x000fc60008400000 */
[----:B------:R-:W-:Y:S01]  /*1210*/  FMNMX R127, R126, R125, !PT ;  /* 0x0000007d7e7f7209 */ /* 0x000fe20007800000 */
[----:B------:R-:W-:-:S03]  /*1220*/  FMUL R125, R66, UR21 ;  /* 0x00000015427d7c20 */ /* 0x000fc60008400000 */
[----:B------:R-:W-:Y:S01]  /*1230*/  FMNMX R126, R124, R127, !PT ;  /* 0x0000007f7c7e7209 */ /* 0x000fe20007800000 */
[----:B------:R-:W-:Y:S01]  /*1240*/  FMUL R124, R67, UR21 ;  /* 0x00000015437c7c20 */ /* 0x000fe20008400000 */
[----:B0-----:R-:W-:-:S04]  /*1250*/  FMNMX R123, R128, R123, !PT ;  /* 0x0000007b807b7209 */ /* 0x001fc80007800000 */
[----:B------:R-:W-:-:S05]  /*1260*/  FMNMX R123, R123, R122, !PT ;  /* 0x0000007a7b7b7209 */ /* 0x000fca0007800000 */
[----:B------:R-:W-:Y:S01]  /*1270*/  FFMA R127, R57, UR21, -R123 ;  /* 0x00000015397f7c23 */ /* 0x000fe2000800087b */
[----:B------:R-:W-:Y:S01]  /*1280*/  FMNMX R57, R125, R126, !PT ;  /* 0x0000007e7d397209 */ /* 0x000fe20007800000 */
[----:B------:R-:W-:-:S03]  /*1290*/  FMUL R125, R70, UR21 ;  /* 0x00000015467d7c20 */ /* 0x000fc60008400000 */
[----:B------:R-:W-:Y:S01]  /*12a0*/  FMNMX R126, R124, R57, !PT ;  /* 0x000000397c7e7209 */ /* 0x000fe20007800000 */
[----:B------:R-:W-:Y:S01]  /*12b0*/  FMUL R128, R127, 1.4426950216293334961 ;  /* 0x3fb8aa3b7f807820 */ /* 0x000fe20000400000 */
[----:B------:R-:W-:Y:S02]  /*12c0*/  FMUL R124, R71, UR21 ;  /* 0x00000015477c7c20 */ /* 0x000fe40008400000 */
[----:B------:R-:W-:Y:S01]  /*12d0*/  FMNMX R127, R125, R126, !PT ;  /* 0x0000007e7d7f7209 */ /* 0x000fe20007800000 */
[----:B------:R-:W-:-:S03]  /*12e0*/  FMUL R125, R74, UR21 ;  /* 0x000000154a7d7c20 */ /* 0x000fc60008400000 */
[----:B------:R-:W-:Y:S01]  /*12f0*/  FMNMX R124, R124, R127, !PT ;  /* 0x0000007f7c7c7209 */ /* 0x000fe20007800000 */
[----:B------:R-:W-:-:S03]  /*1300*/  FMUL R126, R75, UR21 ;  /* 0x000000154b7e7c20 */ /* 0x000fc60008400000 */
[----:B------:R-:W-:Y:S01]  /*1310*/  FMNMX R129, R125, R124, !PT ;  /* 0x0000007c7d817209 */ /* 0x000fe20007800000 */
[----:B------:R-:W-:Y:S01]  /*1320*/  FMUL R127, R78, UR21 ;  /* 0x000000154e7f7c20 */ /* 0x000fe20008400000 */
[----:B------:R0:W-:Y:S02]  /*1330*/  MUFU.EX2 R57, R128 ;  /* 0x0000008000397308 */ /* 0x0001e40000000800 */
[----:B------:R-:W-:Y:S01]  /*1340*/  FMNMX R126, R126, R129, !PT ;  /* 0x000000817e7e7209 */ /* 0x000fe20007800000 */
[----:B------:R-:W-:-:S03]  /*1350*/  FMUL R129, R82, UR21 ;  /* 0x0000001552817c20 */ /* 0x000fc60008400000 */
[----:B------:R-:W-:Y:S01]  /*1360*/  FMNMX R133, R127, R126, !PT ;  /* 0x0000007e7f857209 */ /* 0x000fe20007800000 */
[----:B0-----:R-:W-:Y:S01]  /*1370*/  FMUL R128, R79, UR21 ;  /* 0x000000154f807c20 */ /* 0x001fe20008400000 */
[----:B------:R-:W-:-:S04]  /*1380*/  IMAD.WIDE R126, R117, 0x2, R92 ;  /* 0x00000002757e7825 */ /* 0x000fc800078e025c */
[----:B------:R-:W-:Y:S01]  /*1390*/  FMUL R132, R83, UR21 ;  /* 0x0000001553847c20 */ /* 0x000fe20008400000 */
[----:B------:R-:W-:Y:S01]  /*13a0*/  FMNMX R128, R128, R133, !PT ;  /* 0x0000008580807209 */ /* 0x000fe20007800000 */
[----:B------:R-:W-:Y:S01]  /*13b0*/  IMAD.WIDE R124, R117, 0x2, R22 ;  /* 0x00000002757c7825 */ /* 0x000fe200078e0216 */
[----:B------:R0:W2:Y:S02]  /*13c0*/  LDG.E.U16 R127, desc[UR18][R126.64] ;  /* 0x000000127e7f7981 */ /* 0x0000a4000c1e1500 */
[----:B------:R-:W-:Y:S01]  /*13d0*/  FMNMX R133, R129, R128, !PT ;  /* 0x0000008081857209 */ /* 0x000fe20007800000 */
[C---:B------:R-:W-:Y:S02]  /*13e0*/  IMAD.WIDE R130, R117.reuse, 0x2, R94 ;  /* 0x0000000275827825 */ /* 0x040fe400078e025e */
[----:B------:R-:W3:Y:S01]  /*13f0*/  LDG.E.U16 R125, desc[UR18][R124.64] ;  /* 0x000000127c7d7981 */ /* 0x000ee2000c1e1500 */
[----:B------:R-:W-:Y:S01]  /*1400*/  FMNMX R133, R132, R133, !PT ;  /* 0x0000008584857209 */ /* 0x000fe20007800000 */
[----:B------:R-:W-:-:S04]  /*1410*/  IMAD.WIDE R134, R117, 0x2, R98 ;  /* 0x0000000275867825 */ /* 0x000fc800078e0262 */
[----:B0-----:R-:W-:Y:S01]  /*1420*/  FMUL R126, R86, UR21 ;  /* 0x00000015567e7c20 */ /* 0x001fe20008400000 */
[----:B------:R-:W-:-:S04]  /*1430*/  IMAD.WIDE R128, R117, 0x2, R96 ;  /* 0x0000000275807825 */ /* 0x000fc800078e0260 */
[----:B------:R-:W-:Y:S01]  /*1440*/  FMNMX R139, R126, R133, !PT ;  /* 0x000000857e8b7209 */ /* 0x000fe20007800000 */
[----:B------:R-:W4:Y:S01]  /*1450*/  LDG.E.U16 R124, desc[UR18][R130.64] ;  /* 0x00000012827c7981 */ /* 0x000f22000c1e1500 */
[----:B------:R-:W-:-:S04]  /*1460*/  IMAD.WIDE R132, R117, 0x2, R100 ;  /* 0x0000000275847825 */ /* 0x000fc800078e0264 */
[----:B------:R-:W-:Y:S01]  /*1470*/  FMUL R126, R87, UR21 ;  /* 0x00000015577e7c20 */ /* 0x000fe20008400000 */
[----:B------:R-:W5:Y:S01]  /*1480*/  LDG.E.U16 R129, desc[UR18][R128.64] ;  /* 0x0000001280817981 */ /* 0x000f62000c1e1500 */
[----:B------:R-:W-:-:S03]  /*1490*/  IMAD.WIDE R136, R117, 0x2, R102 ;  /* 0x0000000275887825 */ /* 0x000fc600078e0266 */
[----:B------:R0:W2:Y:S01]  /*14a0*/  LDG.E.U16 R131, desc[UR18][R134.64] ;  /* 0x0000001286837981 */ /* 0x0000a2000c1e1500 */
[----:B------:R-:W-:-:S03]  /*14b0*/  FMNMX R139, R126, R139, !PT ;  /* 0x0000008b7e8b7209 */ /* 0x000fc60007800000 */
[----:B------:R1:W4:Y:S04]  /*14c0*/  LDG.E.U16 R133, desc[UR18][R132.64] ;  /* 0x0000001284857981 */ /* 0x000328000c1e1500 */
[----:B------:R1:W5:Y:S01]  /*14d0*/  LDG.E.U16 R126, desc[UR18][R136.64] ;  /* 0x00000012887e7981 */ /* 0x000362000c1e1500 */
[----:B0-----:R-:W-:-:S06]  /*14e0*/  IMAD.WIDE R134, R117, 0x2, R104 ;  /* 0x0000000275867825 */ /* 0x001fcc00078e0268 */
[----:B------:R-:W5:Y:S01]  /*14f0*/  LDG.E.U16 R135, desc[UR18][R134.64] ;  /* 0x0000001286877981 */ /* 0x000f62000c1e1500 */
[----:B------:R-:W-:Y:S01]  /*1500*/  FMUL R128, R26, UR21 ;  /* 0x000000151a807c20 */ /* 0x000fe20008400000 */
[----:B------:R-:W-:Y:S01]  /*1510*/  FMUL R130, R30, UR21 ;  /* 0x000000151e827c20 */ /* 0x000fe20008400000 */
[--C-:B-1----:R-:W-:Y:S01]  /*1520*/  FFMA R132, R24, UR21, -R123.reuse ;  /* 0x0000001518847c23 */ /* 0x102fe2000800087b */
[----:B------:R-:W-:Y:S01]  /*1530*/  FFMA R25, R25, UR21, -R123 ;  /* 0x0000001519197c23 */ /* 0x000fe2000800087b */
[----:B------:R-:W-:Y:S01]  /*1540*/  BAR.SYNC.DEFER_BLOCKING 0x0 ;  /* 0x0000000000007b1d */ /* 0x000fe20000010000 */
[----:B------:R-:W-:Y:S01]  /*1550*/  FMNMX R139, R128, R139, !PT ;  /* 0x0000008b808b7209 */ /* 0x000fe20007800000 */
[----:B------:R-:W-:-:S05]  /*1560*/  FMUL R128, R27, UR21 ;  /* 0x000000151b807c20 */ /* 0x000fca0008400000 */
        /* <DEDUP_REMOVED lines=21> */
[----:B------:R-:W-:Y:S01]  /*16c0*/  FMUL R24, R51, UR21 ;  /* 0x0000001533187c20 */ /* 0x000fe20008400000 */
[----:B------:R-:W-:Y:S02]  /*16d0*/  FMUL R137, R25, 1.4426950216293334961 ;  /* 0x3fb8aa3b19897820 */ /* 0x000fe40000400000 */
[----:B------:R-:W-:Y:S01]  /*16e0*/  FMNMX R139, R130, R139, !PT ;  /* 0x0000008b828b7209 */ /* 0x000fe20007800000 */
[----:B------:R-:W-:Y:S01]  /*16f0*/  FMUL R25, R54, UR21 ;  /* 0x0000001536197c20 */ /* 0x000fe20008400000 */
[----:B------:R-:W-:Y:S02]  /*1700*/  FFMA R130, R28, UR21, -R123 ;  /* 0x000000151c827c23 */ /* 0x000fe4000800087b */
[----:B------:R-:W-:Y:S01]  /*1710*/  FMNMX R28, R24, R139, !PT ;  /* 0x0000008b181c7209 */ /* 0x000fe20007800000 */
[----:B------:R-:W-:-:S03]  /*1720*/  FMUL R24, R55, UR21 ;  /* 0x0000001537187c20 */ /* 0x000fc60008400000 */
[----:B------:R-:W-:-:S04]  /*1730*/  FMNMX R25, R25, R28, !PT ;  /* 0x0000001c19197209 */ /* 0x000fc80007800000 */
[----:B------:R-:W-:-:S05]  /*1740*/  FMNMX R24, R24, R25, !PT ;  /* 0x0000001918187209 */ /* 0x000fca0007800000 */
[----:B------:R-:W0:Y:S02]  /*1750*/  SHFL.BFLY PT, R25, R24, 0x2, 0x1f ;  /* 0x0c401f0018197f89 */ /* 0x000e2400000e0000 */
[----:B0-----:R-:W-:-:S05]  /*1760*/  FMNMX R25, R24, R25, !PT ;  /* 0x0000001918197209 */ /* 0x001fca0007800000 */
[----:B------:R-:W0:Y:S01]  /*1770*/  SHFL.BFLY PT, R24, R25, 0x1, 0x1f ;  /* 0x0c201f0019187f89 */ /* 0x000e2200000e0000 */
[--C-:B------:R-:W-:Y:S01]  /*1780*/  FFMA R56, R56, UR21, -R123.reuse ;  /* 0x0000001538387c23 */ /* 0x100fe2000800087b */
        /* <DEDUP_REMOVED lines=12> */
[----:B------:R-:W-:Y:S01]  /*1850*/  FFMA R84, R84, UR21, -R123 ;  /* 0x0000001554547c23 */ /* 0x000fe2000800087b */
[----:B0-----:R-:W-:Y:S01]  /*1860*/  FMNMX R151, R25, R24, !PT ;  /* 0x0000001819977209 */ /* 0x001fe20007800000 */
[----:B------:R-:W-:-:S03]  /*1870*/  FADD R24, -R123, R122 ;  /* 0x0000007a7b187221 */ /* 0x000fc60000000100 */
[----:B------:R-:W-:Y:S01]  /*1880*/  FMNMX R151, R151, R116, !PT ;  /* 0x0000007497977209 */ /* 0x000fe20007800000 */
[----:B------:R-:W-:Y:S01]  /*1890*/  FMUL R24, R24, 1.4426950216293334961 ;  /* 0x3fb8aa3b18187820 */ /* 0x000fe20000400000 */
[----:B------:R-:W-:-:S03]  /*18a0*/  FFMA R85, R85, UR21, -R123 ;  /* 0x0000001555557c23 */ /* 0x000fc6000800087b */
[----:B------:R0:W1:Y:S01]  /*18b0*/  MUFU.EX2 R155, R24 ;  /* 0x00000018009b7308 */ /* 0x0000620000000800 */
        /* <DEDUP_REMOVED lines=16> */
[----:B0-----:R-:W-:Y:S01]  /*19c0*/  FADD R24, -R151, R116 ;  /* 0x0000007497187221 */ /* 0x001fe20000000100 */
        /* <DEDUP_REMOVED lines=29> */
[----:B------:R-:W-:Y:S01]  /*1ba0*/  FMUL R56, R56, 1.4426950216293334961 ;  /* 0x3fb8aa3b38387820 */ /* 0x000fe20000400000 */
        /* <DEDUP_REMOVED lines=54> */
[----:B---3--:R0:W-:Y:S04]  /*1f10*/  STS.U16 [R2+UR17], R125 ;  /* 0x0000007d02007988 */ /* 0x0081e80008000411 */
[----:B--2---:R-:W-:Y:S04]  /*1f20*/  STS.U16 [R2+UR17+0x400], R131 ;  /* 0x0004008302007988 */ /* 0x004fe80008000411 */
[----:B------:R-:W-:Y:S04]  /*1f30*/  STS.U16 [R120+UR17+0x100], R127 ;  /* 0x0001007f78007988 */ /* 0x000fe80008000411 */
[----:B----4-:R-:W-:Y:S04]  /*1f40*/  STS.U16 [R120+UR17+0x500], R133 ;  /* 0x0005008578007988 */ /* 0x010fe80008000411 */
[----:B------:R-:W-:Y:S04]  /*1f50*/  STS.U16 [R119+UR17+0x200], R124 ;  /* 0x0002007c77007988 */ /* 0x000fe80008000411 */
[----:B-----5:R-:W-:Y:S04]  /*1f60*/  STS.U16 [R119+UR17+0x600], R126 ;  /* 0x0006007e77007988 */ /* 0x020fe80008000411 */
[----:B------:R-:W-:Y:S04]  /*1f70*/  STS.U16 [R118+UR17+0x300], R129 ;  /* 0x0003008176007988 */ /* 0x000fe80008000411 */
[----:B------:R-:W-:Y:S01]  /*1f80*/  STS.U16 [R118+UR17+0x700], R135 ;  /* 0x0007008776007988 */ /* 0x000fe20008000411 */
[----:B------:R2:W-:Y:S06]  /*1f90*/  MEMBAR.ALL.CTA ;  /* 0x0000000000007992 */ /* 0x0005ec0000008000 */
[----:B--2---:R-:W2:Y:S01]  /*1fa0*/  FENCE.VIEW.ASYNC.S ;  /* 0x00000000000073c6 */ /* 0x004ea20000000000 */
        /* <DEDUP_REMOVED lines=8> */
[----:B------:R-:W3:Y:S01]  /*2030*/  MUFU.EX2 R171, R24 ;  /* 0x0000001800ab7308 */ /* 0x000ee20000000800 */
[----:B------:R-:W-:-:S07]  /*2040*/  USHF.L.U32 UR5, UR20, 0x4, URZ ;  /* 0x0000000414057899 */ /* 0x000fce000800063f */
[----:B------:R-:W4:Y:S08]  /*2050*/  MUFU.EX2 R56, R56 ;  /* 0x0000003800387308 */ /* 0x000f300000000800 */
[----:B------:R-:W-:Y:S08]  /*2060*/  MUFU.EX2 R60, R60 ;  /* 0x0000003c003c7308 */ /* 0x000ff00000000800 */
[----:B------:R-:W5:Y:S08]  /*2070*/  MUFU.EX2 R61, R61 ;  /* 0x0000003d003d7308 */ /* 0x000f700000000800 */
[----:B------:R-:W-:Y:S08]  /*2080*/  MUFU.EX2 R64, R64 ;  /* 0x0000004000407308 */ /* 0x000ff00000000800 */
[----:B------:R-:W2:Y:S08]  /*2090*/  MUFU.EX2 R65, R65 ;  /* 0x0000004100417308 */ /* 0x000eb00000000800 */
        /* <DEDUP_REMOVED lines=42> */
[----:B------:R5:W-:Y:S08]  /*2340*/  MUFU.EX2 R122, R26 ;  /* 0x0000001a007a7308 */ /* 0x000bf00000000800 */
        /* <DEDUP_REMOVED lines=14> */
[----:B0-----:R-:W0:Y:S01]  /*2430*/  MUFU.EX2 R125, R55 ;  /* 0x00000037007d7308 */ /* 0x001e220000000800 */
[----:B------:R-:W-:Y:S01]  /*2440*/  ULOP3.LUT UR5, UR5, 0x40, URZ, 0xc0, !UPT ;  /* 0x0000004005057892 */ /* 0x000fe2000f8ec03f */
[----:B-1----:R-:W-:Y:S01]  /*2450*/  FMUL R88, R88, R155 ;  /* 0x0000009b58587220 */ /* 0x002fe20000400000 */
[----:B---3--:R-:W-:Y:S01]  /*2460*/  FMUL R90, R90, R171 ;  /* 0x000000ab5a5a7220 */ /* 0x008fe20000400000 */
[----:B------:R-:W-:Y:S01]  /*2470*/  FMUL R89, R89, R155 ;  /* 0x0000009b59597220 */ /* 0x000fe20000400000 */
[----:B------:R-:W-:Y:S01]  /*2480*/  ULEA.HI UR5, UR17, UR5, URZ, 0x1c ;  /* 0x0000000511057291 */ /* 0x000fe2000f8fe03f */
[----:B------:R-:W-:Y:S01]  /*2490*/  FMUL R91, R91, R171 ;  /* 0x000000ab5b5b7220 */ /* 0x000fe20000400000 */
[----:B----4-:R-:W-:-:S02]  /*24a0*/  F2FP.F16.F32.PACK_AB R24, R57, R56 ;  /* 0x000000383918723e */ /* 0x010fc400000000ff */
[----:B-----5:R-:W-:Y:S01]  /*24b0*/  F2FP.F16.F32.PACK_AB R26, R61, R60 ;  /* 0x0000003c3d1a723e */ /* 0x020fe200000000ff */
[----:B------:R-:W-:Y:S01]  /*24c0*/  ULOP3.LUT UR8, UR5, 0x3fff, URZ, 0xc0, !UPT ;  /* 0x00003fff05087892 */ /* 0x000fe2000f8ec03f */
[----:B--2---:R-:W-:Y:S02]  /*24d0*/  F2FP.F16.F32.PACK_AB R28, R65, R64 ;  /* 0x00000040411c723e */ /* 0x004fe400000000ff */
[----:B------:R-:W-:Y:S02]  /*24e0*/  F2FP.F16.F32.PACK_AB R30, R69, R68 ;  /* 0x00000044451e723e */ /* 0x000fe400000000ff */
[----:B------:R-:W-:Y:S02]  /*24f0*/  F2FP.F16.F32.PACK_AB R32, R73, R72 ;  /* 0x000000484920723e */ /* 0x000fe400000000ff */
[----:B------:R-:W-:Y:S02]  /*2500*/  F2FP.F16.F32.PACK_AB R34, R77, R76 ;  /* 0x0000004c4d22723e */ /* 0x000fe400000000ff */
[----:B------:R-:W-:-:S02]  /*2510*/  F2FP.F16.F32.PACK_AB R36, R81, R80 ;  /* 0x000000505124723e */ /* 0x000fc400000000ff */
[----:B------:R-:W-:Y:S02]  /*2520*/  F2FP.F16.F32.PACK_AB R38, R85, R84 ;  /* 0x000000545526723e */ /* 0x000fe400000000ff */
[----:B------:R-:W-:Y:S02]  /*2530*/  F2FP.F16.F32.PACK_AB R40, R137, R128 ;  /* 0x000000808928723e */ /* 0x000fe400000000ff */
        /* <DEDUP_REMOVED lines=22> */
[----:B0-----:R-:W-:Y:S01]  /*26a0*/  F2FP.F16.F32.PACK_AB R55, R125, R116 ;  /* 0x000000747d37723e */ /* 0x001fe200000000ff */
[----:B------:R-:W-:Y:S06]  /*26b0*/  BAR.SYNC.DEFER_BLOCKING 0x0 ;  /* 0x0000000000007b1d */ /* 0x000fec0000010000 */
[----:B------:R-:W-:Y:S01]  /*26c0*/  UMOV UR14, UR8 ;  /* 0x00000008000e7c82 */ /* 0x000fe20008000000 */
[----:B------:R-:W-:Y:S01]  /*26d0*/  UMOV UR15, 0x40000000 ;  /* 0x40000000000f7882 */ /* 0x000fe20000000000 */
[----:B------:R-:W-:-:S06]  /*26e0*/  WARPGROUP.ARRIVE ;  /* 0x00000000000079c5 */ /* 0x000fcc0000000000 */
[----:B------:R-:W-:Y:S01]  /*26f0*/  HGMMA.64x8x16.F32 R88, R24, gdesc[UR12], R88 ;  /* 0x0000000c18587df0 */ /* 0x000fe20008700858 */
[----:B------:R-:W-:Y:S01]  /*2700*/  UIADD3 UR8, UP0, UR8, 0x2, URZ ;  /* 0x0000000208087890 */ /* 0x000fe2000ff1e03f */
[----:B------:R-:W-:-:S03]  /*2710*/  UMOV UR5, URZ ;  /* 0x0000003f00057c82 */ /* 0x000fc60008000000 */
[----:B------:R-:W-:-:S03]  /*2720*/  UIADD3.X UR9, UR5, 0x40000000, URZ, UP0, !UPT ;  /* 0x4000000005097890 */ /* 0x000fc600087fe43f */
[----:B------:R-:W-:-:S04]  /*2730*/  UMOV UR14, UR8 ;  /* 0x00000008000e7c82 */ /* 0x000fc80008000000 */
[----:B------:R-:W-:Y:S02]  /*2740*/  UMOV UR15, UR9 ;  /* 0x00000009000f7c82 */ /* 0x000fe40008000000 */
[----:B------:R-:W-:Y:S01]  /*2750*/  HGMMA.64x8x16.F32 R88, R28, gdesc[UR12], R88 ;  /* 0x0000000c1c587df0 */ /* 0x000fe20008700858 */
[----:B------:R-:W-:-:S09]  /*2760*/  UIADD3.64 UR22, UR14, 0x2, URZ ;  /* 0x000000020e167897 */ /* 0x000fd2000fffe03f */
[----:B------:R-:W-:Y:S01]  /*2770*/  HGMMA.64x8x16.F32 R88, R32, gdesc[UR20], R88 ;  /* 0x0000001420587df0 */ /* 0x000fe20008700858 */
[----:B------:R-:W-:Y:S01]  /*2780*/  UIADD3.64 UR22, UR14, 0x4, URZ ;  /* 0x000000040e167897 */ /* 0x000fe2000fffe03f */
[----:B------:R-:W-:Y:S01]  /*2790*/  FADD R57, R56, R57 ;  /* 0x0000003938397221 */ /* 0x000fe20000000000 */
[----:B------:R-:W-:-:S03]  /*27a0*/  FADD R59, R58, R59 ;  /* 0x0000003b3a3b7221 */ /* 0x000fc60000000000 */
[----:B------:R-:W-:Y:S01]  /*27b0*/  FADD R60, R60, R57 ;  /* 0x000000393c3c7221 */ /* 0x000fe20000000000 */
[----:B------:R-:W-:-:S03]  /*27c0*/  FADD R62, R62, R59 ;  /* 0x0000003b3e3e7221 */ /* 0x000fc60000000000 */
[----:B------:R-:W-:Y:S01]  /*27d0*/  FADD R61, R61, R60 ;  /* 0x0000003c3d3d7221 */ /* 0x000fe20000000000 */
[----:B------:R-:W-:-:S03]  /*27e0*/  FADD R63, R63, R62 ;  /* 0x0000003e3f3f7221 */ /* 0x000fc60000000000 */
[----:B------:R-:W-:Y:S01]  /*27f0*/  FADD R64, R64, R61 ;  /* 0x0000003d40407221 */ /* 0x000fe20000000000 */
[----:B------:R-:W-:Y:S01]  /*2800*/  FADD R66, R66, R63 ;  /* 0x0000003f42427221 */ /* 0x000fe20000000000 */
[----:B------:R-:W-:Y:S02]  /*2810*/  HGMMA.64x8x16.F32 R88, R36, gdesc[UR20], R88 ;  /* 0x0000001424587df0 */ /* 0x000fe40008700858 */
[----:B------:R-:W-:Y:S01]  /*2820*/  FADD R65, R65, R64 ;  /* 0x0000004041417221 */ /* 0x000fe20000000000 */
[----:B------:R-:W-:Y:S01]  /*2830*/  FADD R67, R67, R66 ;  /* 0x0000004243437221 */ /* 0x000fe20000000000 */
[----:B------:R-:W-:Y:S02]  /*2840*/  UIADD3.64 UR22, UR14, 0x7e, URZ ;  /* 0x0000007e0e167897 */ /* 0x000fe4000fffe03f */
[----:B------:R-:W-:Y:S01]  /*2850*/  FADD R68, R68, R65 ;  /* 0x0000004144447221 */ /* 0x000fe20000000000 */
[----:B------:R-:W-:-:S03]  /*2860*/  FADD R70, R70, R67 ;  /* 0x0000004346467221 */ /* 0x000fc60000000000 */
        /* <DEDUP_REMOVED lines=9> */
[----:B------:R-:W-:Y:S01]  /*2900*/  HGMMA.64x8x16.F32 R88, R40, gdesc[UR20], R88 ;  /* 0x0000001428587df0 */ /* 0x000fe20008700858 */
[----:B------:R-:W-:Y:S02]  /*2910*/  FADD R79, R79, R78 ;  /* 0x0000004e4f4f7221 */ /* 0x000fe40000000000 */
[----:B------:R-:W-:Y:S02]  /*2920*/  FADD R80, R80, R77 ;  /* 0x0000004d50507221 */ /* 0x000fe40000000000 */
[----:B------:R-:W-:Y:S02]  /*2930*/  FADD R82, R82, R79 ;  /* 0x0000004f52527221 */ /* 0x000fe40000000000 */
[----:B------:R-:W-:Y:S02]  /*2940*/  FADD R81, R81, R80 ;  /* 0x0000005051517221 */ /* 0x000fe40000000000 */
[----:B------:R-:W-:-:S02]  /*2950*/  FADD R83, R83, R82 ;  /* 0x0000005253537221 */ /* 0x000fc40000000000 */
[----:B------:R-:W-:Y:S02]  /*2960*/  FADD R84, R84, R81 ;  /* 0x0000005154547221 */ /* 0x000fe40000000000 */
[----:B------:R-:W-:Y:S02]  /*2970*/  FADD R86, R86, R83 ;  /* 0x0000005356567221 */ /* 0x000fe40000000000 */
[----:B------:R-:W-:Y:S01]  /*2980*/  FADD R85, R85, R84 ;  /* 0x0000005455557221 */ /* 0x000fe20000000000 */
[----:B------:R-:W-:Y:S01]  /*2990*/  UIADD3.64 UR22, UR14, 0x80, URZ ;  /* 0x000000800e167897 */ /* 0x000fe2000fffe03f */
[----:B------:R-:W-:Y:S02]  /*29a0*/  FADD R87, R87, R86 ;  /* 0x0000005657577221 */ /* 0x000fe40000000000 */
[----:B------:R-:W-:Y:S02]  /*29b0*/  FADD R128, R128, R85 ;  /* 0x0000005580807221 */ /* 0x000fe40000000000 */
[----:B------:R-:W-:-:S02]  /*29c0*/  FADD R122, R122, R87 ;  /* 0x000000577a7a7221 */ /* 0x000fc40000000000 */
[----:B------:R-:W-:Y:S02]  /*29d0*/  FADD R137, R137, R128 ;  /* 0x0000008089897221 */ /* 0x000fe40000000000 */
[----:B------:R-:W-:Y:S02]  /*29e0*/  FADD R157, R157, R122 ;  /* 0x0000007a9d9d7221 */ /* 0x000fe40000000000 */
[----:B------:R-:W-:Y:S02]  /*29f0*/  FADD R130, R130, R137 ;  /* 0x0000008982827221 */ /* 0x000fe40000000000 */
[----:B------:R-:W-:Y:S02]  /*2a00*/  FADD R144, R144, R157 ;  /* 0x0000009d90907221 */ /* 0x000fe40000000000 */
[----:B------:R-:W-:Y:S01]  /*2a10*/  FADD R139, R139, R130 ;  /* 0x000000828b8b7221 */ /* 0x000fe20000000000 */
[----:B------:R-:W-:Y:S01]  /*2a20*/  HGMMA.64x8x16.F32 R88, R44, gdesc[UR20], R88 ;  /* 0x000000142c587df0 */ /* 0x000fe20008700858 */
[----:B------:R-:W-:-:S02]  /*2a30*/  FADD R159, R159, R144 ;  /* 0x000000909f9f7221 */ /* 0x000fc40000000000 */
[----:B------:R-:W-:Y:S02]  /*2a40*/  FADD R132, R132, R139 ;  /* 0x0000008b84847221 */ /* 0x000fe40000000000 */
        /* <DEDUP_REMOVED lines=15> */
[----:B------:R-:W-:Y:S01]  /*2b40*/  FADD R167, R167, R152 ;  /* 0x00000098a7a77221 */ /* 0x000fe20000000000 */
[----:B------:R-:W-:Y:S01]  /*2b50*/  HGMMA.64x8x16.F32 R88, R48, gdesc[UR20], R88 ;  /* 0x0000001430587df0 */ /* 0x000fe20008700858 */
[----:B------:R-:W-:Y:S02]  /*2b60*/  FADD R140, R140, R147 ;  /* 0x000000938c8c7221 */ /* 0x000fe40000000000 */
[----:B------:R-:W-:-:S02]  /*2b70*/  FADD R154, R154, R167 ;  /* 0x000000a79a9a7221 */ /* 0x000fc40000000000 */
[----:B------:R-:W-:Y:S02]  /*2b80*/  FADD R149, R149, R140 ;  /* 0x0000008c95957221 */ /* 0x000fe40000000000 */
[----:B------:R-:W-:Y:S02]  /*2b90*/  FADD R169, R169, R154 ;  /* 0x0000009aa9a97221 */ /* 0x000fe40000000000 */
[----:B------:R-:W-:Y:S02]  /*2ba0*/  FADD R142, R142, R149 ;  /* 0x000000958e8e7221 */ /* 0x000fe40000000000 */
[----:B------:R-:W-:Y:S02]  /*2bb0*/  FADD R116, R116, R169 ;  /* 0x000000a974747221 */ /* 0x000fe40000000000 */
[----:B------:R-:W-:Y:S02]  /*2bc0*/  FADD R142, R153, R142 ;  /* 0x0000008e998e7221 */ /* 0x000fe40000000000 */
[----:B------:R-:W-:-:S03]  /*2bd0*/  FADD R116, R125, R116 ;  /* 0x000000747d747221 */ /* 0x000fc60000000000 */
[----:B------:R-:W0:Y:S04]  /*2be0*/  SHFL.BFLY PT, R57, R142, 0x2, 0x1f ;  /* 0x0c401f008e397f89 */ /* 0x000e2800000e0000 */
[----:B------:R-:W1:Y:S01]  /*2bf0*/  SHFL.BFLY PT, R59, R116, 0x2, 0x1f ;  /* 0x0c401f00743b7f89 */ /* 0x000e6200000e0000 */
[----:B------:R-:W-:-:S09]  /*2c00*/  UIADD3.64 UR14, UR14, 0x84, URZ ;  /* 0x000000840e0e7897 */ /* 0x000fd2000fffe03f */
[----:B------:R-:W-:Y:S01]  /*2c10*/  HGMMA.64x8x16.F32 R88, R52, gdesc[UR12], R88, gsb0 ;  /* 0x0000000c34587df0 */ /* 0x000fe20008000858 */
[----:B0-----:R-:W-:Y:S01]  /*2c20*/  FADD R57, R142, R57 ;  /* 0x000000398e397221 */ /* 0x001fe20000000000 */
[----:B-1----:R-:W-:-:S04]  /*2c30*/  FADD R59, R116, R59 ;  /* 0x0000003b743b7221 */ /* 0x002fc80000000000 */
[----:B------:R-:W0:Y:S04]  /*2c40*/  SHFL.BFLY PT, R56, R57, 0x1, 0x1f ;  /* 0x0c201f0039387f89 */ /* 0x000e2800000e0000 */
[----:B------:R-:W1:Y:S01]  /*2c50*/  SHFL.BFLY PT, R58, R59, 0x1, 0x1f ;  /* 0x0c201f003b3a7f89 */ /* 0x000e6200000e0000 */
[----:B------:R-:W-:-:S06]  /*2c60*/  UIADD3 UR4, UR4, 0x80, URZ ;  /* 0x0000008004047890 */ /* 0x000fcc000fffe03f */
[----:B------:R-:W-:Y:S02]  /*2c70*/  ISETP.LE.AND P1, PT, R109, UR4, PT ;  /* 0x000000046d007c0c */ /* 0x000fe4000bf23270 */
[----:B------:R-:W-:Y:S02]  /*2c80*/  LEA R115, R3, R115, 0x7 ;  /* 0x0000007303737211 */ /* 0x000fe400078e38ff */
[----:B------:R-:W-:Y:S02]  /*2c90*/  LEA R117, R5, R117, 0x7 ;  /* 0x0000007505757211 */ /* 0x000fe400078e38ff */
[----:B------:R-:W-:Y:S02]  /*2ca0*/  MOV R122, R123 ;  /* 0x0000007b007a7202 */ /* 0x000fe40000000f00 */
[----:B------:R-:W-:Y:S01]  /*2cb0*/  MOV R116, R151 ;  /* 0x0000009700747202 */ /* 0x000fe20000000f00 */
[----:B0-----:R-:W-:Y:S01]  /*2cc0*/  FADD R56, R57, R56 ;  /* 0x0000003839387221 */ /* 0x001fe20000000000 */
[----:B-1----:R-:W-:Y:S01]  /*2cd0*/  FADD R58, R59, R58 ;  /* 0x0000003a3b3a7221 */ /* 0x002fe20000000000 */
[----:B------:R-:W-:-:S02]  /*2ce0*/  WARPGROUP.DEPBAR.LE gsb0, 0x0 ;  /* 0x00008000000079c5 */ /* 0x000fc40000010000 */
[----:B------:R-:W-:Y:S01]  /*2cf0*/  FFMA R4, R155, R4, R56 ;  /* 0x000000049b047223 */ /* 0x000fe20000000038 */
[----:B------:R-:W-:Y:S01]  /*2d00*/  FFMA R114, R171, R114, R58 ;  /* 0x00000072ab727223 */ /* 0x000fe2000000003a */
[----:B------:R-:W-:Y:S06]  /*2d10*/  @!P1 BRA `(.L_x_1) ;  /* 0xffffffdc00909947 */ /* 0x000fec000383ffff */
.L_x_0:
[----:B0-----:R-:W-:Y:S01]  /*2d20*/  MOV R7, R4 ;  /* 0x0000000400077202 */ /* 0x001fe20000000f00 */
[----:B------:R-:W-:Y:S01]  /*2d30*/  FMUL R5, R90, 0.25 ;  /* 0x3e8000005a057820 */ /* 0x000fe20000400000 */
[C---:B------:R-:W-:Y:S01]  /*2d40*/  FSETP.GT.AND P1, PT, |R114|.reuse, 8.50705917302346158658e+37, PT ;  /* 0x7e8000007200780b */ /* 0x040fe20003f24200 */
[----:B------:R-:W-:Y:S01]  /*2d50*/  FMUL R4, R91, 0.25 ;  /* 0x3e8000005b047820 */ /* 0x000fe20000400000 */
[C---:B------:R-:W-:Y:S01]  /*2d60*/  FSETP.GT.AND P2, PT, |R7|.reuse, 8.50705917302346158658e+37, PT ;  /* 0x7e8000000700780b */ /* 0x040fe20003f44200 */
[----:B------:R-:W-:Y:S01]  /*2d70*/  FMUL R2, R7, 8388608 ;  /* 0x4b00000007027820 */ /* 0x000fe20000400000 */
[----:B------:R-:W-:Y:S01]  /*2d80*/  MOV R3, UR20 ;  /* 0x0000001400037c02 */ /* 0x000fe20008000f00 */
[----:B------:R-:W-:Y:S01]  /*2d90*/  FMUL R6, R89, 0.25 ;  /* 0x3e80000059067820 */ /* 0x000fe20000400000 */
[----:B------:R-:W-:Y:S01]  /*2da0*/  FSETP.GEU.AND P5, PT, |R114|, 1.175494350822287508e-38, PT ;  /* 0x008000007200780b */ /* 0x000fe20003fae200 */
[----:B------:R-:W-:Y:S01]  /*2db0*/  BAR.SYNC.DEFER_BLOCKING 0x0 ;  /* 0x0000000000007b1d */ /* 0x000fe20000010000 */
[----:B------:R-:W-:-:S02]  /*2dc0*/  FSETP.GEU.AND P6, PT, |R7|, 1.175494350822287508e-38, PT ;  /* 0x008000000700780b */ /* 0x000fc40003fce200 */
[----:B------:R-:W-:Y:S01]  /*2dd0*/  LOP3.LUT R110, R110, 0x2, R3, 0xf8, !PT ;  /* 0x000000026e6e7812 */ /* 0x000fe200078ef803 */
[C---:B------:R-:W-:Y:S01]  /*2de0*/  FMUL R3, R114.reuse, 8388608 ;  /* 0x4b00000072037820 */ /* 0x040fe20000400000 */
[----:B------:R-:W-:-:S03]  /*2df0*/  FSETP.GEU.AND P4, PT, R114, 1.175494350822287508e-38, PT ;  /* 0x008000007200780b */ /* 0x000fc60003f8e000 */
[----:B------:R-:W0:Y:S01]  /*2e00*/  LDC R16, c[0x0][0x278] ;  /* 0x00009e00ff107b82 */ /* 0x000e220000000800 */
[----:B------:R-:W-:Y:S01]  /*2e10*/  FSETP.GEU.AND P3, PT, R7, 1.175494350822287508e-38, PT ;  /* 0x008000000700780b */ /* 0x000fe20003f6e000 */
[----:B------:R-:W-:Y:S01]  /*2e20*/  ULDC.64 UR4, c[0x0][0x270] ;  /* 0x00009c0000047ab9 */ /* 0x000fe20000000a00 */
[----:B------:R-:W-:Y:S01]  /*2e30*/  FSEL R23, R3, R114, !P4 ;  /* 0x0000007203177208 */ /* 0x000fe20006000000 */
[----:B------:R-:W-:Y:S01]  /*2e40*/  @P1 FMUL R114, R114, 0.25 ;  /* 0x3e80000072721820 */ /* 0x000fe20000400000 */
[----:B------:R-:W-:Y:S01]  /*2e50*/  FSEL R18, R2, R7, !P3 ;  /* 0x0000000702127208 */ /* 0x000fe20005800000 */
[----:B------:R-:W-:Y:S01]  /*2e60*/  @P2 FMUL R7, R7, 0.25 ;  /* 0x3e80000007072820 */ /* 0x000fe20000400000 */
[----:B------:R-:W-:Y:S01]  /*2e70*/  FSEL R90, R5, R90, P1 ;  /* 0x0000005a055a7208 */ /* 0x000fe20000800000 */
[----:B------:R-:W-:Y:S01]  /*2e80*/  @!P5 FMUL R114, R114, 16777216 ;  /* 0x4b8000007272d820 */ /* 0x000fe20000400000 */
[----:B------:R-:W-:Y:S01]  /*2e90*/  FMUL R5, R88, 0.25 ;  /* 0x3e80000058057820 */ /* 0x000fe20000400000 */
[----:B------:R-:W-:Y:S01]  /*2ea0*/  @!P6 FMUL R7, R7, 16777216 ;  /* 0x4b8000000707e820 */ /* 0x000fe20000400000 */
[----:B------:R-:W-:Y:S01]  /*2eb0*/  IADD3 R2, R18, -0x3f3504f3, RZ ;  /* 0xc0cafb0d12027810 */ /* 0x000fe20007ffe0ff */
[----:B------:R-:W1:Y:S01]  /*2ec0*/  MUFU.RCP R9, R114 ;  /* 0x0000007200097308 */ /* 0x000e620000001000 */
[----:B------:R-:W-:Y:S01]  /*2ed0*/  FSEL R10, R4, R91, P1 ;  /* 0x0000005b040a7208 */ /* 0x000fe20000800000 */
[----:B------:R-:W-:Y:S01]  /*2ee0*/  @!P5 FMUL R90, R90, 16777216 ;  /* 0x4b8000005a5ad820 */ /* 0x000fe20000400000 */
[----:B------:R-:W-:Y:S01]  /*2ef0*/  IADD3 R4, R23, -0x3f3504f3, RZ ;  /* 0xc0cafb0d17047810 */ /* 0x000fe20007ffe0ff */
[----:B------:R-:W2:Y:S01]  /*2f00*/  LDC.64 R20, c[0x0][0x228] ;  /* 0x00008a00ff147b82 */ /* 0x000ea20000000a00 */
[----:B------:R-:W-:Y:S01]  /*2f10*/  FSEL R89, R6, R89, P2 ;  /* 0x0000005906597208 */ /* 0x000fe20001000000 */
[----:B------:R-:W-:Y:S01]  /*2f20*/  @!P5 FMUL R10, R10, 16777216 ;  /* 0x4b8000000a0ad820 */ /* 0x000fe20000400000 */
[----:B------:R-:W-:Y:S01]  /*2f30*/  LOP3.LUT R3, R2, 0xff800000, RZ, 0xc0, !PT ;  /* 0xff80000002037812 */ /* 0x000fe200078ec0ff */
[----:B------:R3:W4:Y:S01]  /*2f40*/  MUFU.RCP R8, R7 ;  /* 0x0000000700087308 */ /* 0x0007220000001000 */
[----:B------:R-:W-:Y:S01]  /*2f50*/  FSEL R11, R5, R88, P2 ;  /* 0x00000058050b7208 */ /* 0x000fe20001000000 */
[----:B------:R-:W-:Y:S01]  /*2f60*/  @!P6 FMUL R89, R89, 16777216 ;  /* 0x4b8000005959e820 */ /* 0x000fe20000400000 */
[----:B------:R-:W-:Y:S01]  /*2f70*/  LOP3.LUT R6, R4, 0xff800000, RZ, 0xc0, !PT ;  /* 0xff80000004067812 */ /* 0x000fe200078ec0ff */
[----:B------:R-:W-:Y:S01]  /*2f80*/  UIMAD UR4, UR16, UR4, URZ ;  /* 0x00000004100472a4 */ /* 0x000fe2000f8e023f */
[----:B------:R-:W-:Y:S01]  /*2f90*/  IADD3 R2, R18, -R3, RZ ;  /* 0x8000000312027210 */ /* 0x000fe20007ffe0ff */
[----:B------:R-:W-:Y:S01]  /*2fa0*/  @!P6 FMUL R11, R11, 16777216 ;  /* 0x4b8000000b0be820 */ /* 0x000fe20000400000 */
[----:B------:R-:W-:Y:S01]  /*2fb0*/  IADD3 R5, R23, -R6, RZ ;  /* 0x8000000617057210 */ /* 0x000fe20007ffe0ff */
[----:B0-----:R-:W-:Y:S01]  /*2fc0*/  IMAD R107, R107, R16, RZ ;  /* 0x000000106b6b7224 */ /* 0x001fe200078e02ff */
[----:B------:R-:W-:Y:S01]  /*2fd0*/  MOV R13, 0x3dc6b27f ;  /* 0x3dc6b27f000d7802 */ /* 0x000fe20000000f00 */
[C---:B-1----:R-:W-:Y:S01]  /*2fe0*/  FMUL R10, R9.reuse, R10 ;  /* 0x0000000a090a7220 */ /* 0x042fe20000400000 */
[----:B------:R-:W-:Y:S01]  /*2ff0*/  FADD R4, R2, -1 ;  /* 0xbf80000002047421 */ /* 0x000fe20000000000 */
[----:B------:R-:W-:Y:S01]  /*3000*/  FMUL R9, R9, R90 ;  /* 0x0000005a09097220 */ /* 0x000fe20000400000 */
[----:B------:R-:W-:Y:S01]  /*3010*/  LOP3.LUT R113, R113, 0x1c, R106, 0xf8, !PT ;  /* 0x0000001c71717812 */ /* 0x000fe200078ef86a */
[----:B---3--:R-:W-:Y:S01]  /*3020*/  FADD R7, R5, -1 ;  /* 0xbf80000005077421 */ /* 0x008fe20000000000 */
[----:B------:R-:W-:Y:S01]  /*3030*/  FFMA.FTZ R5, R4, R13, -0.16845393180847167969 ;  /* 0xbe2c7f3004057423 */ /* 0x000fe2000001000d */
[----:B------:R-:W-:Y:S01]  /*3040*/  LOP3.LUT R14, R110, 0x40, RZ, 0x3c, !PT ;  /* 0x000000406e0e7812 */ /* 0x000fe200078e3cff */
[C---:B----4-:R-:W-:Y:S01]  /*3050*/  FMUL R89, R8.reuse, R89 ;  /* 0x0000005908597220 */ /* 0x050fe20000400000 */
[----:B------:R-:W-:Y:S01]  /*3060*/  FMUL R12, R8, R11 ;  /* 0x0000000b080c7220 */ /* 0x000fe20000400000 */
[----:B------:R-:W-:Y:S01]  /*3070*/  F2FP.F16.F32.PACK_AB R9, R10, R9 ;  /* 0x000000090a09723e */ /* 0x000fe200000000ff */
[C---:B------:R-:W-:Y:S01]  /*3080*/  FFMA.FTZ R5, R4.reuse, R5, 0.1716887056827545166 ;  /* 0x3e2fcf2a04057423 */ /* 0x040fe20000010005 */
[----:B------:R-:W-:Y:S01]  /*3090*/  LOP3.LUT R10, R113, 0x20, RZ, 0x3c, !PT ;  /* 0x00000020710a7812 */ /* 0x000fe200078e3cff */
[----:B------:R-:W-:Y:S01]  /*30a0*/  FFMA.FTZ R8, R7, R13, -0.16845393180847167969 ;  /* 0xbe2c7f3007087423 */ /* 0x000fe2000001000d */
[----:B------:R-:W-:Y:S01]  /*30b0*/  F2FP.F16.F32.PACK_AB R12, R89, R12 ;  /* 0x0000000c590c723e */ /* 0x000fe200000000ff */
[C---:B------:R-:W-:Y:S01]  /*30c0*/  FFMA.FTZ R5, R4.reuse, R5, -0.17900948226451873779 ;  /* 0xbe374e4304057423 */ /* 0x040fe20000010005 */
[----:B------:R-:W-:Y:S01]  /*30d0*/  FSEL R2, RZ, -23, P3 ;  /* 0xc1b80000ff027808 */ /* 0x000fe20001800000 */
[C---:B------:R-:W-:Y:S01]  /*30e0*/  FFMA.FTZ R8, R7.reuse, R8, 0.1716887056827545166 ;  /* 0x3e2fcf2a07087423 */ /* 0x040fe20000010008 */
[----:B------:R-:W-:Y:S01]  /*30f0*/  I2FP.F32.S32 R3, R3 ;  /* 0x0000000300037245 */ /* 0x000fe20000201400 */
[----:B------:R-:W-:Y:S01]  /*3100*/  STS [R113+UR17], R12 ;  /* 0x0000000c71007988 */ /* 0x000fe20008000811 */
[----:B------:R-:W-:Y:S01]  /*3110*/  FFMA.FTZ R5, R4, R5, 0.20512372255325317383 ;  /* 0x3e520bf404057423 */ /* 0x000fe20000010005 */
[C---:B------:R-:W-:Y:S01]  /*3120*/  FFMA.FTZ R8, R7.reuse, R8, -0.17900948226451873779 ;  /* 0xbe374e4307087423 */ /* 0x040fe20000010008 */
[----:B------:R-:W-:Y:S01]  /*3130*/  ISETP.GE.U32.AND P2, PT, R18, 0x7f800000, PT ;  /* 0x7f8000001200780c */ /* 0x000fe20003f46070 */
[----:B------:R0:W-:Y:S01]  /*3140*/  STS [R10+UR17+0x200], R9 ;  /* 0x000200090a007988 */ /* 0x0001e20008000811 */
[C---:B------:R-:W-:Y:S01]  /*3150*/  FFMA.FTZ R5, R4.reuse, R5, -0.24046532809734344482 ;  /* 0xbe763c8b04057423 */ /* 0x040fe20000010005 */
[----:B------:R-:W-:Y:S01]  /*3160*/  FFMA.FTZ R8, R7, R8, 0.20512372255325317383 ;  /* 0x3e520bf407087423 */ /* 0x000fe20000010008 */
[----:B------:R-:W-:Y:S01]  /*3170*/  FFMA.FTZ R2, R3, 1.1920928955078125e-07, R2 ;  /* 0x3400000003027823 */ /* 0x000fe20000010002 */
[----:B------:R-:W-:Y:S01]  /*3180*/  BAR.SYNC.DEFER_BLOCKING 0x0 ;  /* 0x0000000000007b1d */ /* 0x000fe20000010000 */
[C---:B------:R-:W-:Y:S01]  /*3190*/  FFMA.FTZ R5, R4.reuse, R5, 0.28857114911079406738 ;  /* 0x3e93bf9904057423 */ /* 0x040fe20000010005 */
[C---:B------:R-:W-:Y:S01]  /*31a0*/  FFMA.FTZ R8, R7.reuse, R8, -0.24046532809734344482 ;  /* 0xbe763c8b07087423 */ /* 0x040fe20000010008 */
[----:B------:R-:W-:Y:S01]  /*31b0*/  FSEL R3, RZ, -23, P4 ;  /* 0xc1b80000ff037808 */ /* 0x000fe20002000000 */
[----:B------:R-:W-:Y:S01]  /*31c0*/  USHF.L.U32 UR6, UR4, 0x1, URZ ;  /* 0x0000000104067899 */ /* 0x000fe2000800063f */
[----:B------:R-:W-:Y:S01]  /*31d0*/  FFMA.FTZ R5, R4, R5, -0.36067417263984680176 ;  /* 0xbeb8aa4904057423 */ /* 0x000fe20000010005 */
[----:B------:R-:W-:Y:S01]  /*31e0*/  FFMA.FTZ R8, R7, R8, 0.28857114911079406738 ;  /* 0x3e93bf9907087423 */ /* 0x000fe20000010008 */
[----:B------:R-:W-:-:S02]  /*31f0*/  I2FP.F32.S32 R6, R6 ;  /* 0x0000000600067245 */ /* 0x000fc40000201400 */
[----:B------:R-:W-:Y:S01]  /*3200*/  FFMA.FTZ R5, R4, R5, 0.48089820146560668945 ;  /* 0x3ef6384a04057423 */ /* 0x000fe20000010005 */
[----:B------:R-:W-:Y:S01]  /*3210*/  FFMA.FTZ R8, R7, R8, -0.36067417263984680176 ;  /* 0xbeb8aa4907087423 */ /* 0x000fe20000010008 */
[----:B------:R-:W-:Y:S01]  /*3220*/  ISETP.GE.U32.AND P3, PT, R23, 0x7f800000, PT ;  /* 0x7f8000001700780c */ /* 0x000fe20003f66070 */
[----:B------:R-:W-:Y:S01]  /*3230*/  FFMA.FTZ R3, R6, 1.1920928955078125e-07, R3 ;  /* 0x3400000006037823 */ /* 0x000fe20000010003 */
[----:B------:R-:W-:Y:S01]  /*3240*/  FFMA.FTZ R5, R4, R5, -0.72134751081466674805 ;  /* 0xbf38aa3b04057423 */ /* 0x000fe20000010005 */
[C---:B------:R-:W-:Y:S01]  /*3250*/  FFMA.FTZ R8, R7.reuse, R8, 0.48089820146560668945 ;  /* 0x3ef6384a07087423 */ /* 0x040fe20000010008 */
[----:B------:R-:W-:Y:S02]  /*3260*/  FSETP.NEU.AND P1, PT, R18, RZ, PT ;  /* 0x000000ff1200720b */ /* 0x000fe40003f2d000 */
[----:B------:R-:W-:Y:S01]  /*3270*/  FMUL R5, R4, R5 ;  /* 0x0000000504057220 */ /* 0x000fe20000400000 */
[----:B------:R-:W-:Y:S01]  /*3280*/  FFMA.FTZ R8, R7, R8, -0.72134751081466674805 ;  /* 0xbf38aa3b07087423 */ /* 0x000fe20000010008 */
[----:B------:R-:W-:-:S02]  /*3290*/  LOP3.LUT R108, R108, 0xf8, RZ, 0xc0, !PT ;  /* 0x000000f86c6c7812 */ /* 0x000fc400078ec0ff */
[C---:B------:R-:W-:Y:S01]  /*32a0*/  FMUL R5, R4.reuse, R5 ;  /* 0x0000000504057220 */ /* 0x040fe20000400000 */
[----:B------:R-:W-:Y:S01]  /*32b0*/  FMUL R8, R7, R8 ;  /* 0x0000000807087220 */ /* 0x000fe20000400000 */
[----:B------:R-:W-:Y:S01]  /*32c0*/  LOP3.LUT R111, R111, 0x38, RZ, 0xc0, !PT ;  /* 0x000000386f6f7812 */ /* 0x000fe200078ec0ff */
[----:B------:R-:W1:Y:S01]  /*32d0*/  LDS.U16 R13, [R110+UR17] ;  /* 0x000000116e0d7984 */ /* 0x000e620008000400 */
[----:B------:R-:W-:Y:S01]  /*32e0*/  FFMA.FTZ R5, R4, 1.4426950216293334961, R5 ;  /* 0x3fb8aa3b04057823 */ /* 0x000fe20000010005 */
[C---:B------:R-:W-:Y:S01]  /*32f0*/  FMUL R8, R7.reuse, R8 ;  /* 0x0000000807087220 */ /* 0x040fe20000400000 */
[----:B------:R-:W-:Y:S01]  /*3300*/  @P2 MOV R4, 0x7f800000 ;  /* 0x7f80000000042802 */ /* 0x000fe20000000f00 */
[----:B------:R-:W3:Y:S01]  /*3310*/  LDS.U16 R17, [R14+UR17] ;  /* 0x000000110e117984 */ /* 0x000ee20008000400 */
[----:B0-----:R-:W-:Y:S01]  /*3320*/  FADD R10, R2, R5 ;  /* 0x00000005020a7221 */ /* 0x001fe20000000000 */
[----:B------:R-:W-:Y:S01]  /*3330*/  FFMA.FTZ R8, R7, 1.4426950216293334961, R8 ;  /* 0x3fb8aa3b07087823 */ /* 0x000fe20000010008 */
[----:B------:R-:W-:Y:S01]  /*3340*/  IMAD R2, R0, UR5, RZ ;  /* 0x0000000500027c24 */ /* 0x000fe2000f8e02ff */
[----:B------:R-:W0:Y:S01]  /*3350*/  LDS.U16 R15, [R110+UR17+0x100] ;  /* 0x000100116e0f7984 */ /* 0x000e220008000400 */
[----:B------:R-:W-:Y:S01]  /*3360*/  LEA R5, R16, R107, 0x2 ;  /* 0x0000006b10057211 */ /* 0x000fe200078e10ff */
[----:B------:R-:W-:Y:S01]  /*3370*/  FADD R11, R3, R8 ;  /* 0x00000008030b7221 */ /* 0x000fe20000000000 */
[----:B------:R-:W-:Y:S01]  /*3380*/  UIMAD.WIDE UR4, UR4, 0x2, URZ ;  /* 0x00000002040478a5 */ /* 0x000fe2000f8e023f */
[----:B------:R-:W4:Y:S01]  /*3390*/  LDS.U16 R19, [R14+UR17+0x100] ;  /* 0x000100110e137984 */ /* 0x000f220008000400 */
[----:B------:R-:W-:Y:S01]  /*33a0*/  SHF.L.U32 R3, R2, 0x1, RZ ;  /* 0x0000000102037819 */ /* 0x000fe200000006ff */
[----:B------:R-:W-:Y:S01]  /*33b0*/  @P2 FFMA.FTZ R10, R18, R4, +INF ;  /* 0x7f800000120a2423 */ /* 0x000fe20000010004 */
[----:B------:R-:W-:Y:S01]  /*33c0*/  IMAD.HI R2, R2, 0x2, RZ ;  /* 0x0000000202027827 */ /* 0x000fe200078e02ff */
[----:B------:R-:W-:-:S02]  /*33d0*/  @P3 MOV R4, 0x7f800000 ;  /* 0x7f80000000043802 */ /* 0x000fc40000000f00 */
[----:B--2---:R-:W-:Y:S01]  /*33e0*/  IADD3 R8, P2, P4, R3, UR6, R20 ;  /* 0x0000000603087c10 */ /* 0x004fe2000fc5e014 */
[----:B------:R-:W-:Y:S01]  /*33f0*/  ULDC UR4, c[0x0][0x27c] ;  /* 0x00009f0000047ab9 */ /* 0x000fe20000000800 */
[----:B------:R-:W-:Y:S01]  /*3400*/  LEA R7, R16, R5, 0x2 ;  /* 0x0000000510077211 */ /* 0x000fe200078e10ff */
[----:B------:R-:W-:Y:S01]  /*3410*/  @P3 FFMA.FTZ R11, R23, R4, +INF ;  /* 0x7f800000170b3423 */ /* 0x000fe20000010004 */
[----:B------:R-:W-:Y:S01]  /*3420*/  IADD3.X R12, R2, UR5, R21, P2, P4 ;  /* 0x00000005020c7c10 */ /* 0x000fe200097e8415 */
[----:B------:R-:W-:Y:S01]  /*3430*/  UIMAD UR4, UR16, UR4, URZ ;  /* 0x00000004100472a4 */ /* 0x000fe2000f8e023f */
[----:B------:R-:W-:Y:S01]  /*3440*/  LEA R9, R16, R7, 0x2 ;  /* 0x0000000710097211 */ /* 0x000fe200078e10ff */
[----:B------:R-:W2:Y:S01]  /*3450*/  LDC.64 R20, c[0x0][0x230] ;  /* 0x00008c00ff147b82 */ /* 0x000ea20000000a00 */
[-C--:B------:R-:W-:Y:S01]  /*3460*/  LEA R2, P2, R107, R8.reuse, 0x1 ;  /* 0x000000086b027211 */ /* 0x080fe200078408ff */
[----:B------:R-:W-:Y:S01]  /*3470*/  USHF.L.U32 UR6, UR4, 0x2, URZ ;  /* 0x0000000204067899 */ /* 0x000fe2000800063f */
[-C--:B------:R-:W-:Y:S01]  /*3480*/  LEA R4, P3, R5, R8.reuse, 0x1 ;  /* 0x0000000805047211 */ /* 0x080fe200078608ff */
[----:B------:R-:W-:Y:S01]  /*3490*/  UIMAD.WIDE UR4, UR4, 0x4, URZ ;  /* 0x00000004040478a5 */ /* 0x000fe2000f8e023f */
[----:B------:R-:W-:-:S02]  /*34a0*/  LEA R6, P4, R7, R8, 0x1 ;  /* 0x0000000807067211 */ /* 0x000fc400078808ff */
[----:B------:R-:W-:Y:S02]  /*34b0*/  LEA R8, P5, R9, R8, 0x1 ;  /* 0x0000000809087211 */ /* 0x000fe400078a08ff */
[-C--:B------:R-:W-:Y:S02]  /*34c0*/  LEA.HI.X.SX32 R3, R107, R12.reuse, 0x1, P2 ;  /* 0x0000000c6b037211 */ /* 0x080fe400010f0eff */
[-C--:B------:R-:W-:Y:S02]  /*34d0*/  LEA.HI.X.SX32 R5, R5, R12.reuse, 0x1, P3 ;  /* 0x0000000c05057211 */ /* 0x080fe400018f0eff */
[-C--:B------:R-:W-:Y:S02]  /*34e0*/  LEA.HI.X.SX32 R7, R7, R12.reuse, 0x1, P4 ;  /* 0x0000000c07077211 */ /* 0x080fe400020f0eff */
[----:B------:R-:W-:Y:S01]  /*34f0*/  LEA.HI.X.SX32 R9, R9, R12, 0x1, P5 ;  /* 0x0000000c09097211 */ /* 0x000fe200028f0eff */
[----:B-1----:R1:W-:Y:S01]  /*3500*/  STG.E.U16 desc[UR18][R2.64], R13 ;  /* 0x0000000d02007986 */ /* 0x0023e2000c101512 */
[----:B------:R-:W-:-:S02]  /*3510*/  FSETP.NEU.AND P2, PT, R23, RZ, PT ;  /* 0x000000ff1700720b */ /* 0x000fc40003f4d000 */
[----:B------:R-:W-:Y:S01]  /*3520*/  FSEL R10, R10, -INF , P1 ;  /* 0xff8000000a0a7808 */ /* 0x000fe20000800000 */
[----:B---3--:R3:W-:Y:S01]  /*3530*/  STG.E.U16 desc[UR18][R4.64], R17 ;  /* 0x0000001104007986 */ /* 0x0087e2000c101512 */
[----:B------:R-:W-:Y:S02]  /*3540*/  FSEL R12, R11, -INF , P2 ;  /* 0xff8000000b0c7808 */ /* 0x000fe40001000000 */
[----:B------:R-:W-:Y:S01]  /*3550*/  LOP3.LUT R112, R112, 0xc0, RZ, 0xc0, !PT ;  /* 0x000000c070707812 */ /* 0x000fe200078ec0ff */
[----:B0-----:R3:W-:Y:S01]  /*3560*/  STG.E.U16 desc[UR18][R6.64], R15 ;  /* 0x0000000f06007986 */ /* 0x0017e2000c101512 */
[----:B------:R-:W-:Y:S01]  /*3570*/  FFMA R10, R10, 0.69314718246459960938, R123 ;  /* 0x3f3172180a0a7823 */ /* 0x000fe2000000007b */
[----:B------:R-:W-:Y:S01]  /*3580*/  FFMA R11, R12, 0.69314718246459960938, R151 ;  /* 0x3f3172180c0b7823 */ /* 0x000fe20000000097 */
[----:B------:R-:W-:Y:S01]  /*3590*/  SHF.R.U32.HI R106, RZ, 0x1, R106 ;  /* 0x00000001ff6a7819 */ /* 0x000fe2000001166a */
[----:B----4-:R3:W-:Y:S01]  /*35a0*/  STG.E.U16 desc[UR18][R8.64], R19 ;  /* 0x0000001308007986 */ /* 0x0107e2000c101512 */
[C---:B-1----:R-:W-:Y:S01]  /*35b0*/  SHF.L.U32 R3, R0.reuse, 0x2, RZ ;  /* 0x0000000200037819 */ /* 0x042fe200000006ff */
[----:B------:R-:W-:Y:S01]  /*35c0*/  IMAD.HI R0, R0, 0x4, RZ ;  /* 0x0000000400007827 */ /* 0x000fe200078e02ff */
[----:B------:R-:W-:Y:S01]  /*35d0*/  IADD3 R111, R112, UR17, R111 ;  /* 0x00000011706f7c10 */ /* 0x000fe2000fffe06f */
[----:B------:R-:W-:Y:S01]  /*35e0*/  BAR.SYNC.DEFER_BLOCKING 0x0 ;  /* 0x0000000000007b1d */ /* 0x000fe20000010000 */
[----:B--2---:R-:W-:-:S02]  /*35f0*/  IADD3 R2, P1, P2, R3, UR6, R20 ;  /* 0x0000000603027c10 */ /* 0x004fc4000fa3e014 */
[----:B------:R-:W-:Y:S02]  /*3600*/  LOP3.LUT R106, R106, 0x4, RZ, 0xc0, !PT ;  /* 0x000000046a6a7812 */ /* 0x000fe400078ec0ff */
[----:B------:R-:W-:Y:S02]  /*3610*/  IADD3.X R3, R0, UR5, R21, P1, P2 ;  /* 0x0000000500037c10 */ /* 0x000fe40008fe4415 */
[----:B------:R-:W-:Y:S01]  /*3620*/  IADD3 R106, R106, R111, RZ ;  /* 0x0000006f6a6a7210 */ /* 0x000fe20007ffe0ff */
[----:B------:R3:W-:Y:S01]  /*3630*/  STS.64 [R108+UR17], R10 ;  /* 0x0000000a6c007988 */ /* 0x0007e20008000a11 */
[----:B------:R-:W-:Y:S06]  /*3640*/  BAR.SYNC.DEFER_BLOCKING 0x0 ;  /* 0x0000000000007b1d */ /* 0x000fec0000010000 */
[----:B------:R-:W-:Y:S05]  /*3650*/  @P0 EXIT ;  /* 0x000000000000094d */ /* 0x000fea0003800000 */
[----:B---3--:R-:W0:Y:S04]  /*3660*/  LDS R5, [R106] ;  /* 0x000000006a057984 */ /* 0x008e280000000800 */
[----:B0-----:R-:W-:Y:S01]  /*3670*/  STG.E desc[UR18][R2.64], R5 ;  /* 0x0000000502007986 */ /* 0x001fe2000c101912 */
[----:B------:R-:W-:Y:S05]  /*3680*/  EXIT ;  /* 0x000000000000794d */ /* 0x000fea0003800000 */
.L_x_2:
[----:B------:R-:W-:-:S00]  /*3690*/  BRA `(.L_x_2) ;  /* 0xfffffffc00fc7947 */ /* 0x000fc0000383ffff */
[----:B------:R-:W-:-:S00]  /*36a0*/  NOP ;  /* 0x0000000000007918 */ /* 0x000fc00000000000 */
        /* <DEDUP_REMOVED lines=13> */
.L_x_3:


//--------------------- .nv.global.init           --------------------------
	.section	.nv.global.init,"aw",@progbits
.nv.global.init:
	.type		_$_str,@object
	.size		_$_str,(.L_0 - _$_str)
_$_str:
        /*0000*/ 	.byte	0x5f, 0x5f, 0x43, 0x55, 0x44, 0x41, 0x5f, 0x46, 0x54, 0x5a, 0x00
.L_0:


//--------------------- .nv.shared.attn_fwd       --------------------------
	.section	.nv.shared.attn_fwd,"aw",@nobits
	.sectionflags	@""
	.align	16
	.zero		1024


//--------------------- .nv.shared.reserved.0     --------------------------
	.section	.nv.shared.reserved.0,"aw",@nobits
	.weak		__nv_reservedSMEM_offset_0_alias
	.size		__nv_reservedSMEM_offset_0_alias, 0, 0
	.other		__nv_reservedSMEM_offset_0_alias,@"STO_CUDA_RESERVED_SHARED STV_DEFAULT"
__nv_reservedSMEM_offset_0_alias:
	.zero		0


//--------------------- .nv.constant0.attn_fwd    --------------------------
	.section	.nv.constant0.attn_fwd,"a",@progbits
	.sectionflags	@""
	.align	4
.nv.constant0.attn_fwd:
	.zero		664


//--------------------- SYMBOLS --------------------------

	.type		.nv.reservedSmem.offset0,@object
	.size		.nv.reservedSmem.offset0,0x4
